//
// Generated by NVIDIA NVVM Compiler
//
// Compiler Build ID: CL-36424714
// Cuda compilation tools, release 13.0, V13.0.88
// Based on NVVM 20.0.0
//

.version 9.0
.target sm_100
.address_size 64

	// .globl	_Z21forward_hidden_kernelPKdS0_S0_Pd
// _ZZ14softmax_kernelPdE10sum_shared has been demoted

.visible .entry _Z21forward_hidden_kernelPKdS0_S0_Pd(
	.param .u64 .ptr .align 1 _Z21forward_hidden_kernelPKdS0_S0_Pd_param_0,
	.param .u64 .ptr .align 1 _Z21forward_hidden_kernelPKdS0_S0_Pd_param_1,
	.param .u64 .ptr .align 1 _Z21forward_hidden_kernelPKdS0_S0_Pd_param_2,
	.param .u64 .ptr .align 1 _Z21forward_hidden_kernelPKdS0_S0_Pd_param_3
)
{
	.reg .pred 	%p<3>;
	.reg .b32 	%r<13>;
	.reg .b64 	%rd<20>;
	.reg .b64 	%fd<53>;

	ld.param.u64 	%rd5, [_Z21forward_hidden_kernelPKdS0_S0_Pd_param_0];
	ld.param.u64 	%rd6, [_Z21forward_hidden_kernelPKdS0_S0_Pd_param_1];
	ld.param.u64 	%rd7, [_Z21forward_hidden_kernelPKdS0_S0_Pd_param_2];
	ld.param.u64 	%rd8, [_Z21forward_hidden_kernelPKdS0_S0_Pd_param_3];
	mov.u32 	%r7, %ctaid.x;
	mov.u32 	%r8, %ntid.x;
	mov.u32 	%r9, %tid.x;
	mad.lo.s32 	%r1, %r7, %r8, %r9;
	setp.gt.s32 	%p1, %r1, 127;
	@%p1 bra 	$L__BB0_4;
	cvta.to.global.u64 	%rd9, %rd6;
	mul.wide.s32 	%rd10, %r1, 8;
	add.s64 	%rd11, %rd9, %rd10;
	ld.global.f64 	%fd52, [%rd11];
	mul.lo.s32 	%r11, %r1, 784;
	cvta.to.global.u64 	%rd12, %rd5;
	add.s64 	%rd1, %rd12, 64;
	cvta.to.global.u64 	%rd13, %rd7;
	add.s64 	%rd19, %rd13, 64;
	mov.b32 	%r12, 0;
$L__BB0_2:
	mul.wide.s32 	%rd14, %r11, 8;
	add.s64 	%rd15, %rd1, %rd14;
	ld.global.f64 	%fd4, [%rd15+-64];
	ld.global.f64 	%fd5, [%rd19+-64];
	fma.rn.f64 	%fd6, %fd4, %fd5, %fd52;
	ld.global.f64 	%fd7, [%rd15+-56];
	ld.global.f64 	%fd8, [%rd19+-56];
	fma.rn.f64 	%fd9, %fd7, %fd8, %fd6;
	ld.global.f64 	%fd10, [%rd15+-48];
	ld.global.f64 	%fd11, [%rd19+-48];
	fma.rn.f64 	%fd12, %fd10, %fd11, %fd9;
	ld.global.f64 	%fd13, [%rd15+-40];
	ld.global.f64 	%fd14, [%rd19+-40];
	fma.rn.f64 	%fd15, %fd13, %fd14, %fd12;
	ld.global.f64 	%fd16, [%rd15+-32];
	ld.global.f64 	%fd17, [%rd19+-32];
	fma.rn.f64 	%fd18, %fd16, %fd17, %fd15;
	ld.global.f64 	%fd19, [%rd15+-24];
	ld.global.f64 	%fd20, [%rd19+-24];
	fma.rn.f64 	%fd21, %fd19, %fd20, %fd18;
	ld.global.f64 	%fd22, [%rd15+-16];
	ld.global.f64 	%fd23, [%rd19+-16];
	fma.rn.f64 	%fd24, %fd22, %fd23, %fd21;
	ld.global.f64 	%fd25, [%rd15+-8];
	ld.global.f64 	%fd26, [%rd19+-8];
	fma.rn.f64 	%fd27, %fd25, %fd26, %fd24;
	ld.global.f64 	%fd28, [%rd15];
	ld.global.f64 	%fd29, [%rd19];
	fma.rn.f64 	%fd30, %fd28, %fd29, %fd27;
	ld.global.f64 	%fd31, [%rd15+8];
	ld.global.f64 	%fd32, [%rd19+8];
	fma.rn.f64 	%fd33, %fd31, %fd32, %fd30;
	ld.global.f64 	%fd34, [%rd15+16];
	ld.global.f64 	%fd35, [%rd19+16];
	fma.rn.f64 	%fd36, %fd34, %fd35, %fd33;
	ld.global.f64 	%fd37, [%rd15+24];
	ld.global.f64 	%fd38, [%rd19+24];
	fma.rn.f64 	%fd39, %fd37, %fd38, %fd36;
	ld.global.f64 	%fd40, [%rd15+32];
	ld.global.f64 	%fd41, [%rd19+32];
	fma.rn.f64 	%fd42, %fd40, %fd41, %fd39;
	ld.global.f64 	%fd43, [%rd15+40];
	ld.global.f64 	%fd44, [%rd19+40];
	fma.rn.f64 	%fd45, %fd43, %fd44, %fd42;
	ld.global.f64 	%fd46, [%rd15+48];
	ld.global.f64 	%fd47, [%rd19+48];
	fma.rn.f64 	%fd48, %fd46, %fd47, %fd45;
	ld.global.f64 	%fd49, [%rd15+56];
	ld.global.f64 	%fd50, [%rd19+56];
	fma.rn.f64 	%fd52, %fd49, %fd50, %fd48;
	add.s32 	%r12, %r12, 16;
	add.s32 	%r11, %r11, 16;
	add.s64 	%rd19, %rd19, 128;
	setp.ne.s32 	%p2, %r12, 784;
	@%p2 bra 	$L__BB0_2;
	max.f64 	%fd51, %fd52, 0d0000000000000000;
	cvta.to.global.u64 	%rd16, %rd8;
	add.s64 	%rd18, %rd16, %rd10;
	st.global.f64 	[%rd18], %fd51;
$L__BB0_4:
	ret;

}
	// .globl	_Z21forward_output_kernelPKdS0_S0_Pd
.visible .entry _Z21forward_output_kernelPKdS0_S0_Pd(
	.param .u64 .ptr .align 1 _Z21forward_output_kernelPKdS0_S0_Pd_param_0,
	.param .u64 .ptr .align 1 _Z21forward_output_kernelPKdS0_S0_Pd_param_1,
	.param .u64 .ptr .align 1 _Z21forward_output_kernelPKdS0_S0_Pd_param_2,
	.param .u64 .ptr .align 1 _Z21forward_output_kernelPKdS0_S0_Pd_param_3
)
{
	.reg .pred 	%p<3>;
	.reg .b32 	%r<13>;
	.reg .b64 	%rd<20>;
	.reg .b64 	%fd<52>;

	ld.param.u64 	%rd5, [_Z21forward_output_kernelPKdS0_S0_Pd_param_0];
	ld.param.u64 	%rd6, [_Z21forward_output_kernelPKdS0_S0_Pd_param_1];
	ld.param.u64 	%rd7, [_Z21forward_output_kernelPKdS0_S0_Pd_param_2];
	ld.param.u64 	%rd8, [_Z21forward_output_kernelPKdS0_S0_Pd_param_3];
	mov.u32 	%r7, %ctaid.x;
	mov.u32 	%r8, %ntid.x;
	mov.u32 	%r9, %tid.x;
	mad.lo.s32 	%r1, %r7, %r8, %r9;
	setp.gt.s32 	%p1, %r1, 9;
	@%p1 bra 	$L__BB1_4;
	cvta.to.global.u64 	%rd9, %rd6;
	mul.wide.s32 	%rd10, %r1, 8;
	add.s64 	%rd11, %rd9, %rd10;
	ld.global.f64 	%fd51, [%rd11];
	shl.b32 	%r11, %r1, 7;
	cvta.to.global.u64 	%rd12, %rd5;
	add.s64 	%rd1, %rd12, 64;
	cvta.to.global.u64 	%rd13, %rd7;
	add.s64 	%rd19, %rd13, 64;
	mov.b32 	%r12, 0;
$L__BB1_2:
	mul.wide.s32 	%rd14, %r11, 8;
	add.s64 	%rd15, %rd1, %rd14;
	ld.global.f64 	%fd4, [%rd15+-64];
	ld.global.f64 	%fd5, [%rd19+-64];
	fma.rn.f64 	%fd6, %fd4, %fd5, %fd51;
	ld.global.f64 	%fd7, [%rd15+-56];
	ld.global.f64 	%fd8, [%rd19+-56];
	fma.rn.f64 	%fd9, %fd7, %fd8, %fd6;
	ld.global.f64 	%fd10, [%rd15+-48];
	ld.global.f64 	%fd11, [%rd19+-48];
	fma.rn.f64 	%fd12, %fd10, %fd11, %fd9;
	ld.global.f64 	%fd13, [%rd15+-40];
	ld.global.f64 	%fd14, [%rd19+-40];
	fma.rn.f64 	%fd15, %fd13, %fd14, %fd12;
	ld.global.f64 	%fd16, [%rd15+-32];
	ld.global.f64 	%fd17, [%rd19+-32];
	fma.rn.f64 	%fd18, %fd16, %fd17, %fd15;
	ld.global.f64 	%fd19, [%rd15+-24];
	ld.global.f64 	%fd20, [%rd19+-24];
	fma.rn.f64 	%fd21, %fd19, %fd20, %fd18;
	ld.global.f64 	%fd22, [%rd15+-16];
	ld.global.f64 	%fd23, [%rd19+-16];
	fma.rn.f64 	%fd24, %fd22, %fd23, %fd21;
	ld.global.f64 	%fd25, [%rd15+-8];
	ld.global.f64 	%fd26, [%rd19+-8];
	fma.rn.f64 	%fd27, %fd25, %fd26, %fd24;
	ld.global.f64 	%fd28, [%rd15];
	ld.global.f64 	%fd29, [%rd19];
	fma.rn.f64 	%fd30, %fd28, %fd29, %fd27;
	ld.global.f64 	%fd31, [%rd15+8];
	ld.global.f64 	%fd32, [%rd19+8];
	fma.rn.f64 	%fd33, %fd31, %fd32, %fd30;
	ld.global.f64 	%fd34, [%rd15+16];
	ld.global.f64 	%fd35, [%rd19+16];
	fma.rn.f64 	%fd36, %fd34, %fd35, %fd33;
	ld.global.f64 	%fd37, [%rd15+24];
	ld.global.f64 	%fd38, [%rd19+24];
	fma.rn.f64 	%fd39, %fd37, %fd38, %fd36;
	ld.global.f64 	%fd40, [%rd15+32];
	ld.global.f64 	%fd41, [%rd19+32];
	fma.rn.f64 	%fd42, %fd40, %fd41, %fd39;
	ld.global.f64 	%fd43, [%rd15+40];
	ld.global.f64 	%fd44, [%rd19+40];
	fma.rn.f64 	%fd45, %fd43, %fd44, %fd42;
	ld.global.f64 	%fd46, [%rd15+48];
	ld.global.f64 	%fd47, [%rd19+48];
	fma.rn.f64 	%fd48, %fd46, %fd47, %fd45;
	ld.global.f64 	%fd49, [%rd15+56];
	ld.global.f64 	%fd50, [%rd19+56];
	fma.rn.f64 	%fd51, %fd49, %fd50, %fd48;
	add.s32 	%r12, %r12, 16;
	add.s32 	%r11, %r11, 16;
	add.s64 	%rd19, %rd19, 128;
	setp.ne.s32 	%p2, %r12, 128;
	@%p2 bra 	$L__BB1_2;
	cvta.to.global.u64 	%rd16, %rd8;
	add.s64 	%rd18, %rd16, %rd10;
	st.global.f64 	[%rd18], %fd51;
$L__BB1_4:
	ret;

}
	// .globl	_Z14softmax_kernelPd
.visible .entry _Z14softmax_kernelPd(
	.param .u64 .ptr .align 1 _Z14softmax_kernelPd_param_0
)
{
	.reg .pred 	%p<7>;
	.reg .b32 	%r<17>;
	.reg .b32 	%f<3>;
	.reg .b64 	%rd<5>;
	.reg .b64 	%fd<49>;
	// demoted variable
	.shared .align 8 .f64 _ZZ14softmax_kernelPdE10sum_shared;
	ld.param.u64 	%rd3, [_Z14softmax_kernelPd_param_0];
	cvta.to.global.u64 	%rd1, %rd3;
	mov.u32 	%r1, %tid.x;
	setp.gt.u32 	%p1, %r1, 9;
	mul.wide.u32 	%rd4, %r1, 8;
	add.s64 	%rd2, %rd1, %rd4;
	@%p1 bra 	$L__BB2_5;
	ld.global.f64 	%fd1, [%rd2];
	fma.rn.f64 	%fd6, %fd1, 0d3FF71547652B82FE, 0d4338000000000000;
	{
	.reg .b32 %temp; 
	mov.b64 	{%r2, %temp}, %fd6;
	}
	mov.f64 	%fd7, 0dC338000000000000;
	add.rn.f64 	%fd8, %fd6, %fd7;
	fma.rn.f64 	%fd9, %fd8, 0dBFE62E42FEFA39EF, %fd1;
	fma.rn.f64 	%fd10, %fd8, 0dBC7ABC9E3B39803F, %fd9;
	fma.rn.f64 	%fd11, %fd10, 0d3E5ADE1569CE2BDF, 0d3E928AF3FCA213EA;
	fma.rn.f64 	%fd12, %fd11, %fd10, 0d3EC71DEE62401315;
	fma.rn.f64 	%fd13, %fd12, %fd10, 0d3EFA01997C89EB71;
	fma.rn.f64 	%fd14, %fd13, %fd10, 0d3F2A01A014761F65;
	fma.rn.f64 	%fd15, %fd14, %fd10, 0d3F56C16C1852B7AF;
	fma.rn.f64 	%fd16, %fd15, %fd10, 0d3F81111111122322;
	fma.rn.f64 	%fd17, %fd16, %fd10, 0d3FA55555555502A1;
	fma.rn.f64 	%fd18, %fd17, %fd10, 0d3FC5555555555511;
	fma.rn.f64 	%fd19, %fd18, %fd10, 0d3FE000000000000B;
	fma.rn.f64 	%fd20, %fd19, %fd10, 0d3FF0000000000000;
	fma.rn.f64 	%fd21, %fd20, %fd10, 0d3FF0000000000000;
	{
	.reg .b32 %temp; 
	mov.b64 	{%r3, %temp}, %fd21;
	}
	{
	.reg .b32 %temp; 
	mov.b64 	{%temp, %r4}, %fd21;
	}
	shl.b32 	%r5, %r2, 20;
	add.s32 	%r6, %r5, %r4;
	mov.b64 	%fd48, {%r3, %r6};
	{
	.reg .b32 %temp; 
	mov.b64 	{%temp, %r7}, %fd1;
	}
	mov.b32 	%f2, %r7;
	abs.f32 	%f1, %f2;
	setp.lt.f32 	%p2, %f1, 0f4086232B;
	@%p2 bra 	$L__BB2_4;
	setp.lt.f64 	%p3, %fd1, 0d0000000000000000;
	add.f64 	%fd22, %fd1, 0d7FF0000000000000;
	selp.f64 	%fd48, 0d0000000000000000, %fd22, %p3;
	setp.geu.f32 	%p4, %f1, 0f40874800;
	@%p4 bra 	$L__BB2_4;
	shr.u32 	%r8, %r2, 31;
	add.s32 	%r9, %r2, %r8;
	shr.s32 	%r10, %r9, 1;
	shl.b32 	%r11, %r10, 20;
	add.s32 	%r12, %r4, %r11;
	mov.b64 	%fd23, {%r3, %r12};
	sub.s32 	%r13, %r2, %r10;
	shl.b32 	%r14, %r13, 20;
	add.s32 	%r15, %r14, 1072693248;
	mov.b32 	%r16, 0;
	mov.b64 	%fd24, {%r16, %r15};
	mul.f64 	%fd48, %fd24, %fd23;
$L__BB2_4:
	st.global.f64 	[%rd2], %fd48;
$L__BB2_5:
	bar.sync 	0;
	setp.ne.s32 	%p5, %r1, 0;
	@%p5 bra 	$L__BB2_7;
	ld.global.f64 	%fd25, [%rd1];
	add.f64 	%fd26, %fd25, 0d0000000000000000;
	ld.global.f64 	%fd27, [%rd1+8];
	add.f64 	%fd28, %fd26, %fd27;
	ld.global.f64 	%fd29, [%rd1+16];
	add.f64 	%fd30, %fd28, %fd29;
	ld.global.f64 	%fd31, [%rd1+24];
	add.f64 	%fd32, %fd30, %fd31;
	ld.global.f64 	%fd33, [%rd1+32];
	add.f64 	%fd34, %fd32, %fd33;
	ld.global.f64 	%fd35, [%rd1+40];
	add.f64 	%fd36, %fd34, %fd35;
	ld.global.f64 	%fd37, [%rd1+48];
	add.f64 	%fd38, %fd36, %fd37;
	ld.global.f64 	%fd39, [%rd1+56];
	add.f64 	%fd40, %fd38, %fd39;
	ld.global.f64 	%fd41, [%rd1+64];
	add.f64 	%fd42, %fd40, %fd41;
	ld.global.f64 	%fd43, [%rd1+72];
	add.f64 	%fd44, %fd42, %fd43;
	st.shared.f64 	[_ZZ14softmax_kernelPdE10sum_shared], %fd44;
$L__BB2_7:
	setp.gt.u32 	%p6, %r1, 9;
	bar.sync 	0;
	@%p6 bra 	$L__BB2_9;
	ld.global.f64 	%fd45, [%rd2];
	ld.shared.f64 	%fd46, [_ZZ14softmax_kernelPdE10sum_shared];
	div.rn.f64 	%fd47, %fd45, %fd46;
	st.global.f64 	[%rd2], %fd47;
$L__BB2_9:
	ret;

}
	// .globl	_Z16compute_d_hiddenPdPKdS1_S1_
.visible .entry _Z16compute_d_hiddenPdPKdS1_S1_(
	.param .u64 .ptr .align 1 _Z16compute_d_hiddenPdPKdS1_S1__param_0,
	.param .u64 .ptr .align 1 _Z16compute_d_hiddenPdPKdS1_S1__param_1,
	.param .u64 .ptr .align 1 _Z16compute_d_hiddenPdPKdS1_S1__param_2,
	.param .u64 .ptr .align 1 _Z16compute_d_hiddenPdPKdS1_S1__param_3
)
{
	.reg .pred 	%p<3>;
	.reg .b32 	%r<2>;
	.reg .b64 	%rd<13>;
	.reg .b64 	%fd<34>;

	ld.param.u64 	%rd1, [_Z16compute_d_hiddenPdPKdS1_S1__param_0];
	ld.param.u64 	%rd2, [_Z16compute_d_hiddenPdPKdS1_S1__param_1];
	ld.param.u64 	%rd3, [_Z16compute_d_hiddenPdPKdS1_S1__param_2];
	ld.param.u64 	%rd4, [_Z16compute_d_hiddenPdPKdS1_S1__param_3];
	mov.u32 	%r1, %tid.x;
	setp.gt.u32 	%p1, %r1, 127;
	@%p1 bra 	$L__BB3_2;
	cvta.to.global.u64 	%rd5, %rd4;
	cvta.to.global.u64 	%rd6, %rd1;
	cvta.to.global.u64 	%rd7, %rd2;
	cvta.to.global.u64 	%rd8, %rd3;
	mul.wide.u32 	%rd9, %r1, 8;
	add.s64 	%rd10, %rd7, %rd9;
	ld.global.f64 	%fd1, [%rd10];
	ld.global.f64 	%fd2, [%rd8];
	fma.rn.f64 	%fd3, %fd1, %fd2, 0d0000000000000000;
	ld.global.f64 	%fd4, [%rd10+1024];
	ld.global.f64 	%fd5, [%rd8+8];
	fma.rn.f64 	%fd6, %fd4, %fd5, %fd3;
	ld.global.f64 	%fd7, [%rd10+2048];
	ld.global.f64 	%fd8, [%rd8+16];
	fma.rn.f64 	%fd9, %fd7, %fd8, %fd6;
	ld.global.f64 	%fd10, [%rd10+3072];
	ld.global.f64 	%fd11, [%rd8+24];
	fma.rn.f64 	%fd12, %fd10, %fd11, %fd9;
	ld.global.f64 	%fd13, [%rd10+4096];
	ld.global.f64 	%fd14, [%rd8+32];
	fma.rn.f64 	%fd15, %fd13, %fd14, %fd12;
	ld.global.f64 	%fd16, [%rd10+5120];
	ld.global.f64 	%fd17, [%rd8+40];
	fma.rn.f64 	%fd18, %fd16, %fd17, %fd15;
	ld.global.f64 	%fd19, [%rd10+6144];
	ld.global.f64 	%fd20, [%rd8+48];
	fma.rn.f64 	%fd21, %fd19, %fd20, %fd18;
	ld.global.f64 	%fd22, [%rd10+7168];
	ld.global.f64 	%fd23, [%rd8+56];
	fma.rn.f64 	%fd24, %fd22, %fd23, %fd21;
	ld.global.f64 	%fd25, [%rd10+8192];
	ld.global.f64 	%fd26, [%rd8+64];
	fma.rn.f64 	%fd27, %fd25, %fd26, %fd24;
	ld.global.f64 	%fd28, [%rd10+9216];
	ld.global.f64 	%fd29, [%rd8+72];
	fma.rn.f64 	%fd30, %fd28, %fd29, %fd27;
	add.s64 	%rd11, %rd5, %rd9;
	ld.global.f64 	%fd31, [%rd11];
	setp.gt.f64 	%p2, %fd31, 0d0000000000000000;
	selp.f64 	%fd32, 0d3FF0000000000000, 0d0000000000000000, %p2;
	mul.f64 	%fd33, %fd30, %fd32;
	add.s64 	%rd12, %rd6, %rd9;
	st.global.f64 	[%rd12], %fd33;
$L__BB3_2:
	ret;

}
	// .globl	_Z8updateW2PdPKdS1_d
.visible .entry _Z8updateW2PdPKdS1_d(
	.param .u64 .ptr .align 1 _Z8updateW2PdPKdS1_d_param_0,
	.param .u64 .ptr .align 1 _Z8updateW2PdPKdS1_d_param_1,
	.param .u64 .ptr .align 1 _Z8updateW2PdPKdS1_d_param_2,
	.param .f64 _Z8updateW2PdPKdS1_d_param_3
)
{
	.reg .pred 	%p<4>;
	.reg .b32 	%r<12>;
	.reg .b64 	%rd<13>;
	.reg .b64 	%fd<8>;

	ld.param.u64 	%rd1, [_Z8updateW2PdPKdS1_d_param_0];
	ld.param.u64 	%rd2, [_Z8updateW2PdPKdS1_d_param_1];
	ld.param.u64 	%rd3, [_Z8updateW2PdPKdS1_d_param_2];
	ld.param.f64 	%fd1, [_Z8updateW2PdPKdS1_d_param_3];
	mov.u32 	%r3, %ctaid.x;
	mov.u32 	%r4, %ntid.x;
	mov.u32 	%r5, %tid.x;
	mad.lo.s32 	%r1, %r3, %r4, %r5;
	mov.u32 	%r6, %ctaid.y;
	mov.u32 	%r7, %ntid.y;
	mov.u32 	%r8, %tid.y;
	mad.lo.s32 	%r9, %r6, %r7, %r8;
	setp.gt.s32 	%p1, %r1, 9;
	setp.gt.u32 	%p2, %r9, 127;
	or.pred  	%p3, %p1, %p2;
	@%p3 bra 	$L__BB4_2;
	cvta.to.global.u64 	%rd4, %rd2;
	cvta.to.global.u64 	%rd5, %rd3;
	cvta.to.global.u64 	%rd6, %rd1;
	shl.b32 	%r10, %r1, 7;
	add.s32 	%r11, %r10, %r9;
	mul.wide.s32 	%rd7, %r1, 8;
	add.s64 	%rd8, %rd4, %rd7;
	ld.global.f64 	%fd2, [%rd8];
	mul.f64 	%fd3, %fd1, %fd2;
	mul.wide.u32 	%rd9, %r9, 8;
	add.s64 	%rd10, %rd5, %rd9;
	ld.global.f64 	%fd4, [%rd10];
	mul.f64 	%fd5, %fd3, %fd4;
	mul.wide.s32 	%rd11, %r11, 8;
	add.s64 	%rd12, %rd6, %rd11;
	ld.global.f64 	%fd6, [%rd12];
	sub.f64 	%fd7, %fd6, %fd5;
	st.global.f64 	[%rd12], %fd7;
$L__BB4_2:
	ret;

}
	// .globl	_Z8updateW1PdPKdS1_d
.visible .entry _Z8updateW1PdPKdS1_d(
	.param .u64 .ptr .align 1 _Z8updateW1PdPKdS1_d_param_0,
	.param .u64 .ptr .align 1 _Z8updateW1PdPKdS1_d_param_1,
	.param .u64 .ptr .align 1 _Z8updateW1PdPKdS1_d_param_2,
	.param .f64 _Z8updateW1PdPKdS1_d_param_3
)
{
	.reg .pred 	%p<4>;
	.reg .b32 	%r<11>;
	.reg .b64 	%rd<13>;
	.reg .b64 	%fd<8>;

	ld.param.u64 	%rd1, [_Z8updateW1PdPKdS1_d_param_0];
	ld.param.u64 	%rd2, [_Z8updateW1PdPKdS1_d_param_1];
	ld.param.u64 	%rd3, [_Z8updateW1PdPKdS1_d_param_2];
	ld.param.f64 	%fd1, [_Z8updateW1PdPKdS1_d_param_3];
	mov.u32 	%r3, %ctaid.x;
	mov.u32 	%r4, %ntid.x;
	mov.u32 	%r5, %tid.x;
	mad.lo.s32 	%r1, %r3, %r4, %r5;
	mov.u32 	%r6, %ctaid.y;
	mov.u32 	%r7, %ntid.y;
	mov.u32 	%r8, %tid.y;
	mad.lo.s32 	%r9, %r6, %r7, %r8;
	setp.gt.s32 	%p1, %r1, 127;
	setp.gt.u32 	%p2, %r9, 783;
	or.pred  	%p3, %p1, %p2;
	@%p3 bra 	$L__BB5_2;
	cvta.to.global.u64 	%rd4, %rd2;
	cvta.to.global.u64 	%rd5, %rd3;
	cvta.to.global.u64 	%rd6, %rd1;
	mad.lo.s32 	%r10, %r1, 784, %r9;
	mul.wide.s32 	%rd7, %r1, 8;
	add.s64 	%rd8, %rd4, %rd7;
	ld.global.f64 	%fd2, [%rd8];
	mul.f64 	%fd3, %fd1, %fd2;
	mul.wide.u32 	%rd9, %r9, 8;
	add.s64 	%rd10, %rd5, %rd9;
	ld.global.f64 	%fd4, [%rd10];
	mul.f64 	%fd5, %fd3, %fd4;
	mul.wide.s32 	%rd11, %r10, 8;
	add.s64 	%rd12, %rd6, %rd11;
	ld.global.f64 	%fd6, [%rd12];
	sub.f64 	%fd7, %fd6, %fd5;
	st.global.f64 	[%rd12], %fd7;
$L__BB5_2:
	ret;

}


// ===== COMPILED SASS (sm_100) =====

	.target	sm_100

	.elftype	@"ET_EXEC"


//--------------------- .note.nv.tkinfo           --------------------------
	.section	.note.nv.tkinfo,"",@"SHT_NOTE"
	.sectionflags	@"SHF_NOTE_NV_TKINFO"
	.tkinfo
        /*0018*/ 	.word	0x00000002
        /*0030*/ 	.string	""
        /*0030*/ 	.string	"ptxas"
        /*0030*/ 	.string	"Cuda compilation tools, release 13.0, V13.0.88"
        /*0030*/ 	.string	"Build cuda_13.0.r13.0/compiler.36424714_0"
        /*0030*/ 	.string	"-arch sm_100 -m 64 "



//--------------------- .note.nv.cuinfo           --------------------------
	.section	.note.nv.cuinfo,"",@"SHT_NOTE"
	.sectionflags	@"SHF_NOTE_NV_CUINFO"
        /*0018*/ 	.short	0x0002
        /*001a*/ 	.short	0x0064
        /*001c*/ 	.short	0x0082
	.zero		2


//--------------------- .nv.info                  --------------------------
	.section	.nv.info,"",@"SHT_CUDA_INFO"
	.align	4


	//----- nvinfo : EIATTR_REGCOUNT
	.align		4
        /*0000*/ 	.byte	0x04, 0x2f
        /*0002*/ 	.short	(.L_1 - .L_0)
	.align		4
.L_0:
        /*0004*/ 	.word	index@(_Z21forward_hidden_kernelPKdS0_S0_Pd)
        /*0008*/ 	.word	0x00000020


	//----- nvinfo : EIATTR_FRAME_SIZE
	.align		4
.L_1:
        /*000c*/ 	.byte	0x04, 0x11
        /*000e*/ 	.short	(.L_3 - .L_2)
	.align		4
.L_2:
        /*0010*/ 	.word	index@(_Z21forward_hidden_kernelPKdS0_S0_Pd)
        /*0014*/ 	.word	0x00000000


	//----- nvinfo : EIATTR_REGCOUNT
	.align		4
.L_3:
        /*0018*/ 	.byte	0x04, 0x2f
        /*001a*/ 	.short	(.L_5 - .L_4)
	.align		4
.L_4:
        /*001c*/ 	.word	index@(_Z21forward_output_kernelPKdS0_S0_Pd)
        /*0020*/ 	.word	0x00000020


	//----- nvinfo : EIATTR_FRAME_SIZE
	.align		4
.L_5:
        /*0024*/ 	.byte	0x04, 0x11
        /*0026*/ 	.short	(.L_7 - .L_6)
	.align		4
.L_6:
        /*0028*/ 	.word	index@(_Z21forward_output_kernelPKdS0_S0_Pd)
        /*002c*/ 	.word	0x00000000


	//----- nvinfo : EIATTR_REGCOUNT
	.align		4
.L_7:
        /*0030*/ 	.byte	0x04, 0x2f
        /*0032*/ 	.short	(.L_9 - .L_8)
	.align		4
.L_8:
        /*0034*/ 	.word	index@(_Z14softmax_kernelPd)
        /*0038*/ 	.word	0x0000001c


	//----- nvinfo : EIATTR_FRAME_SIZE
	.align		4
.L_9:
        /*003c*/ 	.byte	0x04, 0x11
        /*003e*/ 	.short	(.L_11 - .L_10)
	.align		4
.L_10:
        /*0040*/ 	.word	index@($__internal_0_$__cuda_sm20_div_rn_f64_full)
        /*0044*/ 	.word	0x00000000


	//----- nvinfo : EIATTR_FRAME_SIZE
	.align		4
.L_11:
        /*0048*/ 	.byte	0x04, 0x11
        /*004a*/ 	.short	(.L_13 - .L_12)
	.align		4
.L_12:
        /*004c*/ 	.word	index@(_Z14softmax_kernelPd)
        /*0050*/ 	.word	0x00000000


	//----- nvinfo : EIATTR_REGCOUNT
	.align		4
.L_13:
        /*0054*/ 	.byte	0x04, 0x2f
        /*0056*/ 	.short	(.L_15 - .L_14)
	.align		4
.L_14:
        /*0058*/ 	.word	index@(_Z16compute_d_hiddenPdPKdS1_S1_)
        /*005c*/ 	.word	0x00000020


	//----- nvinfo : EIATTR_FRAME_SIZE
	.align		4
.L_15:
        /*0060*/ 	.byte	0x04, 0x11
        /*0062*/ 	.short	(.L_17 - .L_16)
	.align		4
.L_16:
        /*0064*/ 	.word	index@(_Z16compute_d_hiddenPdPKdS1_S1_)
        /*0068*/ 	.word	0x00000000


	//----- nvinfo : EIATTR_REGCOUNT
	.align		4
.L_17:
        /*006c*/ 	.byte	0x04, 0x2f
        /*006e*/ 	.short	(.L_19 - .L_18)
	.align		4
.L_18:
        /*0070*/ 	.word	index@(_Z8updateW2PdPKdS1_d)
        /*0074*/ 	.word	0x0000000e


	//----- nvinfo : EIATTR_FRAME_SIZE
	.align		4
.L_19:
        /*0078*/ 	.byte	0x04, 0x11
        /*007a*/ 	.short	(.L_21 - .L_20)
	.align		4
.L_20:
        /*007c*/ 	.word	index@(_Z8updateW2PdPKdS1_d)
        /*0080*/ 	.word	0x00000000


	//----- nvinfo : EIATTR_REGCOUNT
	.align		4
.L_21:
        /*0084*/ 	.byte	0x04, 0x2f
        /*0086*/ 	.short	(.L_23 - .L_22)
	.align		4
.L_22:
        /*0088*/ 	.word	index@(_Z8updateW1PdPKdS1_d)
        /*008c*/ 	.word	0x0000000e


	//----- nvinfo : EIATTR_FRAME_SIZE
	.align		4
.L_23:
        /*0090*/ 	.byte	0x04, 0x11
        /*0092*/ 	.short	(.L_25 - .L_24)
	.align		4
.L_24:
        /*0094*/ 	.word	index@(_Z8updateW1PdPKdS1_d)
        /*0098*/ 	.word	0x00000000


	//----- nvinfo : EIATTR_MIN_STACK_SIZE
	.align		4
.L_25:
        /*009c*/ 	.byte	0x04, 0x12
        /*009e*/ 	.short	(.L_27 - .L_26)
	.align		4
.L_26:
        /*00a0*/ 	.word	index@(_Z8updateW1PdPKdS1_d)
        /*00a4*/ 	.word	0x00000000


	//----- nvinfo : EIATTR_MIN_STACK_SIZE
	.align		4
.L_27:
        /*00a8*/ 	.byte	0x04, 0x12
        /*00aa*/ 	.short	(.L_29 - .L_28)
	.align		4
.L_28:
        /*00ac*/ 	.word	index@(_Z8updateW2PdPKdS1_d)
        /*00b0*/ 	.word	0x00000000


	//----- nvinfo : EIATTR_MIN_STACK_SIZE
	.align		4
.L_29:
        /*00b4*/ 	.byte	0x04, 0x12
        /*00b6*/ 	.short	(.L_31 - .L_30)
	.align		4
.L_30:
        /*00b8*/ 	.word	index@(_Z16compute_d_hiddenPdPKdS1_S1_)
        /*00bc*/ 	.word	0x00000000


	//----- nvinfo : EIATTR_MIN_STACK_SIZE
	.align		4
.L_31:
        /*00c0*/ 	.byte	0x04, 0x12
        /*00c2*/ 	.short	(.L_33 - .L_32)
	.align		4
.L_32:
        /*00c4*/ 	.word	index@(_Z14softmax_kernelPd)
        /*00c8*/ 	.word	0x00000000


	//----- nvinfo : EIATTR_MIN_STACK_SIZE
	.align		4
.L_33:
        /*00cc*/ 	.byte	0x04, 0x12
        /*00ce*/ 	.short	(.L_35 - .L_34)
	.align		4
.L_34:
        /*00d0*/ 	.word	index@(_Z21forward_output_kernelPKdS0_S0_Pd)
        /*00d4*/ 	.word	0x00000000


	//----- nvinfo : EIATTR_MIN_STACK_SIZE
	.align		4
.L_35:
        /*00d8*/ 	.byte	0x04, 0x12
        /*00da*/ 	.short	(.L_37 - .L_36)
	.align		4
.L_36:
        /*00dc*/ 	.word	index@(_Z21forward_hidden_kernelPKdS0_S0_Pd)
        /*00e0*/ 	.word	0x00000000
.L_37:


//--------------------- .nv.compat                --------------------------
	.section	.nv.compat,"",@"SHT_CUDA_COMPAT_INFO"
	.align	4
        /*0000*/ 	.byte	0x02, 0x09, 0x00, 0x00, 0x02, 0x02, 0x01, 0x00, 0x02, 0x05, 0x05, 0x00, 0x03, 0x07, 0x01, 0x01
        /*0010*/ 	.byte	0x02, 0x03, 0x00, 0x00, 0x02, 0x06, 0x01, 0x00, 0x04, 0x0b, 0x08, 0x00, 0x01, 0x00, 0x00, 0x00
        /*0020*/ 	.byte	0x00, 0x00, 0x00, 0x00


//--------------------- .nv.info._Z8updateW1PdPKdS1_d --------------------------
	.section	.nv.info._Z8updateW1PdPKdS1_d,"",@"SHT_CUDA_INFO"
	.sectionflags	@""
	.align	4


	//----- nvinfo : EIATTR_CUDA_API_VERSION
	.align		4
        /*0000*/ 	.byte	0x04, 0x37
        /*0002*/ 	.short	(.L_39 - .L_38)
.L_38:
        /*0004*/ 	.word	0x00000082


	//----- nvinfo : EIATTR_KPARAM_INFO
	.align		4
.L_39:
        /*0008*/ 	.byte	0x04, 0x17
        /*000a*/ 	.short	(.L_41 - .L_40)
.L_40:
        /*000c*/ 	.word	0x00000000
        /*0010*/ 	.short	0x0003
        /*0012*/ 	.short	0x0018
        /*0014*/ 	.byte	0x00, 0xf0, 0x21, 0x00


	//----- nvinfo : EIATTR_KPARAM_INFO
	.align		4
.L_41:
        /*0018*/ 	.byte	0x04, 0x17
        /*001a*/ 	.short	(.L_43 - .L_42)
.L_42:
        /*001c*/ 	.word	0x00000000
        /*0020*/ 	.short	0x0002
        /*0022*/ 	.short	0x0010
        /*0024*/ 	.byte	0x00, 0xf5, 0x21, 0x00


	//----- nvinfo : EIATTR_KPARAM_INFO
	.align		4
.L_43:
        /*0028*/ 	.byte	0x04, 0x17
        /*002a*/ 	.short	(.L_45 - .L_44)
.L_44:
        /*002c*/ 	.word	0x00000000
        /*0030*/ 	.short	0x0001
        /*0032*/ 	.short	0x0008
        /*0034*/ 	.byte	0x00, 0xf5, 0x21, 0x00


	//----- nvinfo : EIATTR_KPARAM_INFO
	.align		4
.L_45:
        /*0038*/ 	.byte	0x04, 0x17
        /*003a*/ 	.short	(.L_47 - .L_46)
.L_46:
        /*003c*/ 	.word	0x00000000
        /*0040*/ 	.short	0x0000
        /*0042*/ 	.short	0x0000
        /*0044*/ 	.byte	0x00, 0xf5, 0x21, 0x00


	//----- nvinfo : EIATTR_SPARSE_MMA_MASK
	.align		4
.L_47:
        /*0048*/ 	.byte	0x03, 0x50
        /*004a*/ 	.short	0x0000


	//----- nvinfo : EIATTR_MAXREG_COUNT
	.align		4
        /*004c*/ 	.byte	0x03, 0x1b
        /*004e*/ 	.short	0x00ff


	//----- nvinfo : EIATTR_MERCURY_ISA_VERSION
	.align		4
        /*0050*/ 	.byte	0x03, 0x5f
        /*0052*/ 	.short	0x0101


	//----- nvinfo : EIATTR_VRC_CTA_INIT_COUNT
	.align		4
        /*0054*/ 	.byte	0x02, 0x4a
	.zero		1
	.zero		1


	//----- nvinfo : EIATTR_EXIT_INSTR_OFFSETS
	.align		4
        /*0058*/ 	.byte	0x04, 0x1c
        /*005a*/ 	.short	(.L_49 - .L_48)


	//   ....[0]....
.L_48:
        /*005c*/ 	.word	0x000000b0


	//   ....[1]....
        /*0060*/ 	.word	0x000001b0


	//----- nvinfo : EIATTR_CBANK_PARAM_SIZE
	.align		4
.L_49:
        /*0064*/ 	.byte	0x03, 0x19
        /*0066*/ 	.short	0x0020


	//----- nvinfo : EIATTR_PARAM_CBANK
	.align		4
        /*0068*/ 	.byte	0x04, 0x0a
        /*006a*/ 	.short	(.L_51 - .L_50)
	.align		4
.L_50:
        /*006c*/ 	.word	index@(.nv.constant0._Z8updateW1PdPKdS1_d)
        /*0070*/ 	.short	0x0380
        /*0072*/ 	.short	0x0020


	//----- nvinfo : EIATTR_SW_WAR
	.align		4
.L_51:
        /*0074*/ 	.byte	0x04, 0x36
        /*0076*/ 	.short	(.L_53 - .L_52)
.L_52:
        /*0078*/ 	.word	0x00000008
.L_53:


//--------------------- .nv.info._Z8updateW2PdPKdS1_d --------------------------
	.section	.nv.info._Z8updateW2PdPKdS1_d,"",@"SHT_CUDA_INFO"
	.sectionflags	@""
	.align	4


	//----- nvinfo : EIATTR_CUDA_API_VERSION
	.align		4
        /*0000*/ 	.byte	0x04, 0x37
        /*0002*/ 	.short	(.L_55 - .L_54)
.L_54:
        /*0004*/ 	.word	0x00000082


	//----- nvinfo : EIATTR_KPARAM_INFO
	.align		4
.L_55:
        /*0008*/ 	.byte	0x04, 0x17
        /*000a*/ 	.short	(.L_57 - .L_56)
.L_56:
        /*000c*/ 	.word	0x00000000
        /*0010*/ 	.short	0x0003
        /*0012*/ 	.short	0x0018
        /*0014*/ 	.byte	0x00, 0xf0, 0x21, 0x00


	//----- nvinfo : EIATTR_KPARAM_INFO
	.align		4
.L_57:
        /*0018*/ 	.byte	0x04, 0x17
        /*001a*/ 	.short	(.L_59 - .L_58)
.L_58:
        /*001c*/ 	.word	0x00000000
        /*0020*/ 	.short	0x0002
        /*0022*/ 	.short	0x0010
        /*0024*/ 	.byte	0x00, 0xf5, 0x21, 0x00


	//----- nvinfo : EIATTR_KPARAM_INFO
	.align		4
.L_59:
        /*0028*/ 	.byte	0x04, 0x17
        /*002a*/ 	.short	(.L_61 - .L_60)
.L_60:
        /*002c*/ 	.word	0x00000000
        /*0030*/ 	.short	0x0001
        /*0032*/ 	.short	0x0008
        /*0034*/ 	.byte	0x00, 0xf5, 0x21, 0x00


	//----- nvinfo : EIATTR_KPARAM_INFO
	.align		4
.L_61:
        /*0038*/ 	.byte	0x04, 0x17
        /*003a*/ 	.short	(.L_63 - .L_62)
.L_62:
        /*003c*/ 	.word	0x00000000
        /*0040*/ 	.short	0x0000
        /*0042*/ 	.short	0x0000
        /*0044*/ 	.byte	0x00, 0xf5, 0x21, 0x00


	//----- nvinfo : EIATTR_SPARSE_MMA_MASK
	.align		4
.L_63:
        /*0048*/ 	.byte	0x03, 0x50
        /*004a*/ 	.short	0x0000


	//----- nvinfo : EIATTR_MAXREG_COUNT
	.align		4
        /*004c*/ 	.byte	0x03, 0x1b
        /*004e*/ 	.short	0x00ff


	//----- nvinfo : EIATTR_MERCURY_ISA_VERSION
	.align		4
        /*0050*/ 	.byte	0x03, 0x5f
        /*0052*/ 	.short	0x0101


	//----- nvinfo : EIATTR_VRC_CTA_INIT_COUNT
	.align		4
        /*0054*/ 	.byte	0x02, 0x4a
	.zero		1
	.zero		1


	//----- nvinfo : EIATTR_EXIT_INSTR_OFFSETS
	.align		4
        /*0058*/ 	.byte	0x04, 0x1c
        /*005a*/ 	.short	(.L_65 - .L_64)


	//   ....[0]....
.L_64:
        /*005c*/ 	.word	0x000000b0


	//   ....[1]....
        /*0060*/ 	.word	0x000001b0


	//----- nvinfo : EIATTR_CBANK_PARAM_SIZE
	.align		4
.L_65:
        /*0064*/ 	.byte	0x03, 0x19
        /*0066*/ 	.short	0x0020


	//----- nvinfo : EIATTR_PARAM_CBANK
	.align		4
        /*0068*/ 	.byte	0x04, 0x0a
        /*006a*/ 	.short	(.L_67 - .L_66)
	.align		4
.L_66:
        /*006c*/ 	.word	index@(.nv.constant0._Z8updateW2PdPKdS1_d)
        /*0070*/ 	.short	0x0380
        /*0072*/ 	.short	0x0020


	//----- nvinfo : EIATTR_SW_WAR
	.align		4
.L_67:
        /*0074*/ 	.byte	0x04, 0x36
        /*0076*/ 	.short	(.L_69 - .L_68)
.L_68:
        /*0078*/ 	.word	0x00000008
.L_69:


//--------------------- .nv.info._Z16compute_d_hiddenPdPKdS1_S1_ --------------------------
	.section	.nv.info._Z16compute_d_hiddenPdPKdS1_S1_,"",@"SHT_CUDA_INFO"
	.sectionflags	@""
	.align	4


	//----- nvinfo : EIATTR_CUDA_API_VERSION
	.align		4
        /*0000*/ 	.byte	0x04, 0x37
        /*0002*/ 	.short	(.L_71 - .L_70)
.L_70:
        /*0004*/ 	.word	0x00000082


	//----- nvinfo : EIATTR_KPARAM_INFO
	.align		4
.L_71:
        /*0008*/ 	.byte	0x04, 0x17
        /*000a*/ 	.short	(.L_73 - .L_72)
.L_72:
        /*000c*/ 	.word	0x00000000
        /*0010*/ 	.short	0x0003
        /*0012*/ 	.short	0x0018
        /*0014*/ 	.byte	0x00, 0xf5, 0x21, 0x00


	//----- nvinfo : EIATTR_KPARAM_INFO
	.align		4
.L_73:
        /*0018*/ 	.byte	0x04, 0x17
        /*001a*/ 	.short	(.L_75 - .L_74)
.L_74:
        /*001c*/ 	.word	0x00000000
        /*0020*/ 	.short	0x0002
        /*0022*/ 	.short	0x0010
        /*0024*/ 	.byte	0x00, 0xf5, 0x21, 0x00


	//----- nvinfo : EIATTR_KPARAM_INFO
	.align		4
.L_75:
        /*0028*/ 	.byte	0x04, 0x17
        /*002a*/ 	.short	(.L_77 - .L_76)
.L_76:
        /*002c*/ 	.word	0x00000000
        /*0030*/ 	.short	0x0001
        /*0032*/ 	.short	0x0008
        /*0034*/ 	.byte	0x00, 0xf5, 0x21, 0x00


	//----- nvinfo : EIATTR_KPARAM_INFO
	.align		4
.L_77:
        /*0038*/ 	.byte	0x04, 0x17
        /*003a*/ 	.short	(.L_79 - .L_78)
.L_78:
        /*003c*/ 	.word	0x00000000
        /*0040*/ 	.short	0x0000
        /*0042*/ 	.short	0x0000
        /*0044*/ 	.byte	0x00, 0xf5, 0x21, 0x00


	//----- nvinfo : EIATTR_SPARSE_MMA_MASK
	.align		4
.L_79:
        /*0048*/ 	.byte	0x03, 0x50
        /*004a*/ 	.short	0x0000


	//----- nvinfo : EIATTR_MAXREG_COUNT
	.align		4
        /*004c*/ 	.byte	0x03, 0x1b
        /*004e*/ 	.short	0x00ff


	//----- nvinfo : EIATTR_MERCURY_ISA_VERSION
	.align		4
        /*0050*/ 	.byte	0x03, 0x5f
        /*0052*/ 	.short	0x0101


	//----- nvinfo : EIATTR_VRC_CTA_INIT_COUNT
	.align		4
        /*0054*/ 	.byte	0x02, 0x4a
	.zero		1
	.zero		1


	//----- nvinfo : EIATTR_EXIT_INSTR_OFFSETS
	.align		4
        /*0058*/ 	.byte	0x04, 0x1c
        /*005a*/ 	.short	(.L_81 - .L_80)


	//   ....[0]....
.L_80:
        /*005c*/ 	.word	0x00000030


	//   ....[1]....
        /*0060*/ 	.word	0x00000300


	//----- nvinfo : EIATTR_CBANK_PARAM_SIZE
	.align		4
.L_81:
        /*0064*/ 	.byte	0x03, 0x19
        /*0066*/ 	.short	0x0020


	//----- nvinfo : EIATTR_PARAM_CBANK
	.align		4
        /*0068*/ 	.byte	0x04, 0x0a
        /*006a*/ 	.short	(.L_83 - .L_82)
	.align		4
.L_82:
        /*006c*/ 	.word	index@(.nv.constant0._Z16compute_d_hiddenPdPKdS1_S1_)
        /*0070*/ 	.short	0x0380
        /*0072*/ 	.short	0x0020


	//----- nvinfo : EIATTR_SW_WAR
	.align		4
.L_83:
        /*0074*/ 	.byte	0x04, 0x36
        /*0076*/ 	.short	(.L_85 - .L_84)
.L_84:
        /*0078*/ 	.word	0x00000008
.L_85:


//--------------------- .nv.info._Z14softmax_kernelPd --------------------------
	.section	.nv.info._Z14softmax_kernelPd,"",@"SHT_CUDA_INFO"
	.sectionflags	@""
	.align	4


	//----- nvinfo : EIATTR_CUDA_API_VERSION
	.align		4
        /*0000*/ 	.byte	0x04, 0x37
        /*0002*/ 	.short	(.L_87 - .L_86)
.L_86:
        /*0004*/ 	.word	0x00000082


	//----- nvinfo : EIATTR_KPARAM_INFO
	.align		4
.L_87:
        /*0008*/ 	.byte	0x04, 0x17
        /*000a*/ 	.short	(.L_89 - .L_88)
.L_88:
        /*000c*/ 	.word	0x00000000
        /*0010*/ 	.short	0x0000
        /*0012*/ 	.short	0x0000
        /*0014*/ 	.byte	0x00, 0xf5, 0x21, 0x00


	//----- nvinfo : EIATTR_SPARSE_MMA_MASK
	.align		4
.L_89:
        /*0018*/ 	.byte	0x03, 0x50
        /*001a*/ 	.short	0x0000


	//----- nvinfo : EIATTR_MAXREG_COUNT
	.align		4
        /*001c*/ 	.byte	0x03, 0x1b
        /*001e*/ 	.short	0x00ff


	//----- nvinfo : EIATTR_NUM_BARRIERS
	.align		4
        /*0020*/ 	.byte	0x02, 0x4c
        /*0022*/ 	.byte	0x01
	.zero		1


	//----- nvinfo : EIATTR_MERCURY_ISA_VERSION
	.align		4
        /*0024*/ 	.byte	0x03, 0x5f
        /*0026*/ 	.short	0x0101


	//----- nvinfo : EIATTR_VRC_CTA_INIT_COUNT
	.align		4
        /*0028*/ 	.byte	0x02, 0x4a
	.zero		1
	.zero		1


	//----- nvinfo : EIATTR_EXIT_INSTR_OFFSETS
	.align		4
        /*002c*/ 	.byte	0x04, 0x1c
        /*002e*/ 	.short	(.L_91 - .L_90)


	//   ....[0]....
.L_90:
        /*0030*/ 	.word	0x00000650


	//   ....[1]....
        /*0034*/ 	.word	0x00000800


	//----- nvinfo : EIATTR_CRS_STACK_SIZE
	.align		4
.L_91:
        /*0038*/ 	.byte	0x04, 0x1e
        /*003a*/ 	.short	(.L_93 - .L_92)
.L_92:
        /*003c*/ 	.word	0x00000000


	//----- nvinfo : EIATTR_CBANK_PARAM_SIZE
	.align		4
.L_93:
        /*0040*/ 	.byte	0x03, 0x19
        /*0042*/ 	.short	0x0008


	//----- nvinfo : EIATTR_PARAM_CBANK
	.align		4
        /*0044*/ 	.byte	0x04, 0x0a
        /*0046*/ 	.short	(.L_95 - .L_94)
	.align		4
.L_94:
        /*0048*/ 	.word	index@(.nv.constant0._Z14softmax_kernelPd)
        /*004c*/ 	.short	0x0380
        /*004e*/ 	.short	0x0008


	//----- nvinfo : EIATTR_SW_WAR
	.align		4
.L_95:
        /*0050*/ 	.byte	0x04, 0x36
        /*0052*/ 	.short	(.L_97 - .L_96)
.L_96:
        /*0054*/ 	.word	0x00000008
.L_97:


//--------------------- .nv.info._Z21forward_output_kernelPKdS0_S0_Pd --------------------------
	.section	.nv.info._Z21forward_output_kernelPKdS0_S0_Pd,"",@"SHT_CUDA_INFO"
	.sectionflags	@""
	.align	4


	//----- nvinfo : EIATTR_CUDA_API_VERSION
	.align		4
        /*0000*/ 	.byte	0x04, 0x37
        /*0002*/ 	.short	(.L_99 - .L_98)
.L_98:
        /*0004*/ 	.word	0x00000082


	//----- nvinfo : EIATTR_KPARAM_INFO
	.align		4
.L_99:
        /*0008*/ 	.byte	0x04, 0x17
        /*000a*/ 	.short	(.L_101 - .L_100)
.L_100:
        /*000c*/ 	.word	0x00000000
        /*0010*/ 	.short	0x0003
        /*0012*/ 	.short	0x0018
        /*0014*/ 	.byte	0x00, 0xf5, 0x21, 0x00


	//----- nvinfo : EIATTR_KPARAM_INFO
	.align		4
.L_101:
        /*0018*/ 	.byte	0x04, 0x17
        /*001a*/ 	.short	(.L_103 - .L_102)
.L_102:
        /*001c*/ 	.word	0x00000000
        /*0020*/ 	.short	0x0002
        /*0022*/ 	.short	0x0010
        /*0024*/ 	.byte	0x00, 0xf5, 0x21, 0x00


	//----- nvinfo : EIATTR_KPARAM_INFO
	.align		4
.L_103:
        /*0028*/ 	.byte	0x04, 0x17
        /*002a*/ 	.short	(.L_105 - .L_104)
.L_104:
        /*002c*/ 	.word	0x00000000
        /*0030*/ 	.short	0x0001
        /*0032*/ 	.short	0x0008
        /*0034*/ 	.byte	0x00, 0xf5, 0x21, 0x00


	//----- nvinfo : EIATTR_KPARAM_INFO
	.align		4
.L_105:
        /*0038*/ 	.byte	0x04, 0x17
        /*003a*/ 	.short	(.L_107 - .L_106)
.L_106:
        /*003c*/ 	.word	0x00000000
        /*0040*/ 	.short	0x0000
        /*0042*/ 	.short	0x0000
        /*0044*/ 	.byte	0x00, 0xf5, 0x21, 0x00


	//----- nvinfo : EIATTR_SPARSE_MMA_MASK
	.align		4
.L_107:
        /*0048*/ 	.byte	0x03, 0x50
        /*004a*/ 	.short	0x0000


	//----- nvinfo : EIATTR_MAXREG_COUNT
	.align		4
        /*004c*/ 	.byte	0x03, 0x1b
        /*004e*/ 	.short	0x00ff


	//----- nvinfo : EIATTR_MERCURY_ISA_VERSION
	.align		4
        /*0050*/ 	.byte	0x03, 0x5f
        /*0052*/ 	.short	0x0101


	//----- nvinfo : EIATTR_VRC_CTA_INIT_COUNT
	.align		4
        /*0054*/ 	.byte	0x02, 0x4a
	.zero		1
	.zero		1


	//----- nvinfo : EIATTR_EXIT_INSTR_OFFSETS
	.align		4
        /*0058*/ 	.byte	0x04, 0x1c
        /*005a*/ 	.short	(.L_109 - .L_108)


	//   ....[0]....
.L_108:
        /*005c*/ 	.word	0x00000060


	//   ....[1]....
        /*0060*/ 	.word	0x00000530


	//----- nvinfo : EIATTR_CBANK_PARAM_SIZE
	.align		4
.L_109:
        /*0064*/ 	.byte	0x03, 0x19
        /*0066*/ 	.short	0x0020


	//----- nvinfo : EIATTR_PARAM_CBANK
	.align		4
        /*0068*/ 	.byte	0x04, 0x0a
        /*006a*/ 	.short	(.L_111 - .L_110)
	.align		4
.L_110:
        /*006c*/ 	.word	index@(.nv.constant0._Z21forward_output_kernelPKdS0_S0_Pd)
        /*0070*/ 	.short	0x0380
        /*0072*/ 	.short	0x0020


	//----- nvinfo : EIATTR_SW_WAR
	.align		4
.L_111:
        /*0074*/ 	.byte	0x04, 0x36
        /*0076*/ 	.short	(.L_113 - .L_112)
.L_112:
        /*0078*/ 	.word	0x00000008
.L_113:


//--------------------- .nv.info._Z21forward_hidden_kernelPKdS0_S0_Pd --------------------------
	.section	.nv.info._Z21forward_hidden_kernelPKdS0_S0_Pd,"",@"SHT_CUDA_INFO"
	.sectionflags	@""
	.align	4


	//----- nvinfo : EIATTR_CUDA_API_VERSION
	.align		4
        /*0000*/ 	.byte	0x04, 0x37
        /*0002*/ 	.short	(.L_115 - .L_114)
.L_114:
        /*0004*/ 	.word	0x00000082


	//----- nvinfo : EIATTR_KPARAM_INFO
	.align		4
.L_115:
        /*0008*/ 	.byte	0x04, 0x17
        /*000a*/ 	.short	(.L_117 - .L_116)
.L_116:
        /*000c*/ 	.word	0x00000000
        /*0010*/ 	.short	0x0003
        /*0012*/ 	.short	0x0018
        /*0014*/ 	.byte	0x00, 0xf5, 0x21, 0x00


	//----- nvinfo : EIATTR_KPARAM_INFO
	.align		4
.L_117:
        /*0018*/ 	.byte	0x04, 0x17
        /*001a*/ 	.short	(.L_119 - .L_118)
.L_118:
        /*001c*/ 	.word	0x00000000
        /*0020*/ 	.short	0x0002
        /*0022*/ 	.short	0x0010
        /*0024*/ 	.byte	0x00, 0xf5, 0x21, 0x00


	//----- nvinfo : EIATTR_KPARAM_INFO
	.align		4
.L_119:
        /*0028*/ 	.byte	0x04, 0x17
        /*002a*/ 	.short	(.L_121 - .L_120)
.L_120:
        /*002c*/ 	.word	0x00000000
        /*0030*/ 	.short	0x0001
        /*0032*/ 	.short	0x0008
        /*0034*/ 	.byte	0x00, 0xf5, 0x21, 0x00


	//----- nvinfo : EIATTR_KPARAM_INFO
	.align		4
.L_121:
        /*0038*/ 	.byte	0x04, 0x17
        /*003a*/ 	.short	(.L_123 - .L_122)
.L_122:
        /*003c*/ 	.word	0x00000000
        /*0040*/ 	.short	0x0000
        /*0042*/ 	.short	0x0000
        /*0044*/ 	.byte	0x00, 0xf5, 0x21, 0x00


	//----- nvinfo : EIATTR_SPARSE_MMA_MASK
	.align		4
.L_123:
        /*0048*/ 	.byte	0x03, 0x50
        /*004a*/ 	.short	0x0000


	//----- nvinfo : EIATTR_MAXREG_COUNT
	.align		4
        /*004c*/ 	.byte	0x03, 0x1b
        /*004e*/ 	.short	0x00ff


	//----- nvinfo : EIATTR_MERCURY_ISA_VERSION
	.align		4
        /*0050*/ 	.byte	0x03, 0x5f
        /*0052*/ 	.short	0x0101


	//----- nvinfo : EIATTR_VRC_CTA_INIT_COUNT
	.align		4
        /*0054*/ 	.byte	0x02, 0x4a
	.zero		1
	.zero		1


	//----- nvinfo : EIATTR_EXIT_INSTR_OFFSETS
	.align		4
        /*0058*/ 	.byte	0x04, 0x1c
        /*005a*/ 	.short	(.L_125 - .L_124)


	//   ....[0]....
.L_124:
        /*005c*/ 	.word	0x00000060


	//   ....[1]....
        /*0060*/ 	.word	0x000005a0


	//----- nvinfo : EIATTR_CBANK_PARAM_SIZE
	.align		4
.L_125:
        /*0064*/ 	.byte	0x03, 0x19
        /*0066*/ 	.short	0x0020


	//----- nvinfo : EIATTR_PARAM_CBANK
	.align		4
        /*0068*/ 	.byte	0x04, 0x0a
        /*006a*/ 	.short	(.L_127 - .L_126)
	.align		4
.L_126:
        /*006c*/ 	.word	index@(.nv.constant0._Z21forward_hidden_kernelPKdS0_S0_Pd)
        /*0070*/ 	.short	0x0380
        /*0072*/ 	.short	0x0020


	//----- nvinfo : EIATTR_SW_WAR
	.align		4
.L_127:
        /*0074*/ 	.byte	0x04, 0x36
        /*0076*/ 	.short	(.L_129 - .L_128)
.L_128:
        /*0078*/ 	.word	0x00000008
.L_129:


//--------------------- .nv.callgraph             --------------------------
	.section	.nv.callgraph,"",@"SHT_CUDA_CALLGRAPH"
	.align	4
	.sectionentsize	8
	.align		4
        /*0000*/ 	.word	0x00000000
	.align		4
        /*0004*/ 	.word	0xffffffff
	.align		4
        /*0008*/ 	.word	0x00000000
	.align		4
        /*000c*/ 	.word	0xfffffffe
	.align		4
        /*0010*/ 	.word	0x00000000
	.align		4
        /*0014*/ 	.word	0xfffffffd
	.align		4
        /*0018*/ 	.word	0x00000000
	.align		4
        /*001c*/ 	.word	0xfffffffc


//--------------------- .text._Z8updateW1PdPKdS1_d --------------------------
	.section	.text._Z8updateW1PdPKdS1_d,"ax",@progbits
	.align	128
        .global         _Z8updateW1PdPKdS1_d
        .type           _Z8updateW1PdPKdS1_d,@function
        .size           _Z8updateW1PdPKdS1_d,(.L_x_22 - _Z8updateW1PdPKdS1_d)
        .other          _Z8updateW1PdPKdS1_d,@"STO_CUDA_ENTRY STV_DEFAULT"
_Z8updateW1PdPKdS1_d:
.text._Z8updateW1PdPKdS1_d:
[----:B------:R-:W-:Y:S01]  /*0000*/  LDC R1, c[0x0][0x37c] ;  /* 0x0000df00ff017b82 */ /* 0x000fe20000000800 */
[----:B------:R-:W0:Y:S07]  /*0010*/  S2R R3, SR_TID.Y ;  /* 0x0000000000037919 */ /* 0x000e2e0000002200 */
[----:B------:R-:W1:Y:S01]  /*0020*/  LDC R5, c[0x0][0x360] ;  /* 0x0000d800ff057b82 */ /* 0x000e620000000800 */
[----:B------:R-:W1:Y:S07]  /*0030*/  S2R R2, SR_TID.X ;  /* 0x0000000000027919 */ /* 0x000e6e0000002100 */
[----:B------:R-:W0:Y:S08]  /*0040*/  S2UR UR5, SR_CTAID.Y ;  /* 0x00000000000579c3 */ /* 0x000e300000002600 */
[----:B------:R-:W0:Y:S08]  /*0050*/  LDC R0, c[0x0][0x364] ;  /* 0x0000d900ff007b82 */ /* 0x000e300000000800 */
[----:B------:R-:W1:Y:S01]  /*0060*/  S2UR UR4, SR_CTAID.X ;  /* 0x00000000000479c3 */ /* 0x000e620000002500 */
[----:B0-----:R-:W-:-:S05]  /*0070*/  IMAD R0, R0, UR5, R3 ;  /* 0x0000000500007c24 */ /* 0x001fca000f8e0203 */
[----:B------:R-:W-:Y:S01]  /*0080*/  ISETP.GT.U32.AND P0, PT, R0, 0x30f, PT ;  /* 0x0000030f0000780c */ /* 0x000fe20003f04070 */
[----:B-1----:R-:W-:-:S05]  /*0090*/  IMAD R5, R5, UR4, R2 ;  /* 0x0000000405057c24 */ /* 0x002fca000f8e0202 */
[----:B------:R-:W-:-:S13]  /*00a0*/  ISETP.GT.OR P0, PT, R5, 0x7f, P0 ;  /* 0x0000007f0500780c */ /* 0x000fda0000704670 */
[----:B------:R-:W-:Y:S05]  /*00b0*/  @P0 EXIT ;  /* 0x000000000000094d */ /* 0x000fea0003800000 */
[----:B------:R-:W0:Y:S01]  /*00c0*/  LDC.64 R2, c[0x0][0x388] ;  /* 0x0000e200ff027b82 */ /* 0x000e220000000a00 */
[----:B------:R-:W1:Y:S07]  /*00d0*/  LDCU.64 UR4, c[0x0][0x358] ;  /* 0x00006b00ff0477ac */ /* 0x000e6e0008000a00 */
[----:B------:R-:W2:Y:S08]  /*00e0*/  LDC.64 R6, c[0x0][0x390] ;  /* 0x0000e400ff067b82 */ /* 0x000eb00000000a00 */
[----:B------:R-:W3:Y:S01]  /*00f0*/  LDC.64 R8, c[0x0][0x380] ;  /* 0x0000e000ff087b82 */ /* 0x000ee20000000a00 */
[----:B0-----:R-:W-:-:S04]  /*0100*/  IMAD.WIDE R2, R5, 0x8, R2 ;  /* 0x0000000805027825 */ /* 0x001fc800078e0202 */
[----:B------:R-:W-:Y:S02]  /*0110*/  IMAD R5, R5, 0x310, R0 ;  /* 0x0000031005057824 */ /* 0x000fe400078e0200 */
[----:B-1----:R-:W4:Y:S01]  /*0120*/  LDG.E.64 R2, desc[UR4][R2.64] ;  /* 0x0000000402027981 */ /* 0x002f22000c1e1b00 */
[----:B--2---:R-:W-:-:S06]  /*0130*/  IMAD.WIDE.U32 R6, R0, 0x8, R6 ;  /* 0x0000000800067825 */ /* 0x004fcc00078e0006 */
[----:B------:R-:W2:Y:S01]  /*0140*/  LDG.E.64 R6, desc[UR4][R6.64] ;  /* 0x0000000406067981 */ /* 0x000ea2000c1e1b00 */
[----:B---3--:R-:W-:Y:S02]  /*0150*/  IMAD.WIDE R8, R5, 0x8, R8 ;  /* 0x0000000805087825 */ /* 0x008fe400078e0208 */
[----:B------:R-:W4:Y:S03]  /*0160*/  LDC.64 R4, c[0x0][0x398] ;  /* 0x0000e600ff047b82 */ /* 0x000f260000000a00 */
[----:B------:R-:W2:Y:S01]  /*0170*/  LDG.E.64 R10, desc[UR4][R8.64] ;  /* 0x00000004080a7981 */ /* 0x000ea2000c1e1b00 */
[----:B----4-:R-:W-:-:S08]  /*0180*/  DMUL R4, R2, R4 ;  /* 0x0000000402047228 */ /* 0x010fd00000000000 */
[----:B--2---:R-:W-:-:S07]  /*0190*/  DFMA R4, -R4, R6, R10 ;  /* 0x000000060404722b */ /* 0x004fce000000010a */
[----:B------:R-:W-:Y:S01]  /*01a0*/  STG.E.64 desc[UR4][R8.64], R4 ;  /* 0x0000000408007986 */ /* 0x000fe2000c101b04 */
[----:B------:R-:W-:Y:S05]  /*01b0*/  EXIT ;  /* 0x000000000000794d */ /* 0x000fea0003800000 */
.L_x_0:
[----:B------:R-:W-:-:S00]  /*01c0*/  BRA `(.L_x_0) ;  /* 0xfffffffc00fc7947 */ /* 0x000fc0000383ffff */
[----:B------:R-:W-:-:S00]  /*01d0*/  NOP ;  /* 0x0000000000007918 */ /* 0x000fc00000000000 */
        /* <DEDUP_REMOVED lines=10> */
.L_x_22:


//--------------------- .text._Z8updateW2PdPKdS1_d --------------------------
	.section	.text._Z8updateW2PdPKdS1_d,"ax",@progbits
	.align	128
        .global         _Z8updateW2PdPKdS1_d
        .type           _Z8updateW2PdPKdS1_d,@function
        .size           _Z8updateW2PdPKdS1_d,(.L_x_23 - _Z8updateW2PdPKdS1_d)
        .other          _Z8updateW2PdPKdS1_d,@"STO_CUDA_ENTRY STV_DEFAULT"
_Z8updateW2PdPKdS1_d:
.text._Z8updateW2PdPKdS1_d:
        /* <DEDUP_REMOVED lines=16> */
[C---:B0-----:R-:W-:Y:S01]  /*0100*/  IMAD.WIDE R2, R5.reuse, 0x8, R2 ;  /* 0x0000000805027825 */ /* 0x041fe200078e0202 */
[----:B------:R-:W-:-:S05]  /*0110*/  LEA R5, R5, R0, 0x7 ;  /* 0x0000000005057211 */ /* 0x000fca00078e38ff */
        /* <DEDUP_REMOVED lines=10> */
.L_x_1:
        /* <DEDUP_REMOVED lines=12> */
.L_x_23:


//--------------------- .text._Z16compute_d_hiddenPdPKdS1_S1_ --------------------------
	.section	.text._Z16compute_d_hiddenPdPKdS1_S1_,"ax",@progbits
	.align	128
        .global         _Z16compute_d_hiddenPdPKdS1_S1_
        .type           _Z16compute_d_hiddenPdPKdS1_S1_,@function
        .size           _Z16compute_d_hiddenPdPKdS1_S1_,(.L_x_24 - _Z16compute_d_hiddenPdPKdS1_S1_)
        .other          _Z16compute_d_hiddenPdPKdS1_S1_,@"STO_CUDA_ENTRY STV_DEFAULT"
_Z16compute_d_hiddenPdPKdS1_S1_:
.text._Z16compute_d_hiddenPdPKdS1_S1_:
[----:B------:R-:W-:Y:S01]  /*0000*/  LDC R1, c[0x0][0x37c] ;  /* 0x0000df00ff017b82 */ /* 0x000fe20000000800 */
[----:B------:R-:W0:Y:S02]  /*0010*/  S2R R0, SR_TID.X ;  /* 0x0000000000007919 */ /* 0x000e240000002100 */
[----:B0-----:R-:W-:-:S13]  /*0020*/  ISETP.GT.U32.AND P0, PT, R0, 0x7f, PT ;  /* 0x0000007f0000780c */ /* 0x001fda0003f04070 */
[----:B------:R-:W-:Y:S05]  /*0030*/  @P0 EXIT ;  /* 0x000000000000094d */ /* 0x000fea0003800000 */
[----:B------:R-:W0:Y:S01]  /*0040*/  LDC.64 R2, c[0x0][0x388] ;  /* 0x0000e200ff027b82 */ /* 0x000e220000000a00 */
[----:B------:R-:W1:Y:S07]  /*0050*/  LDCU.64 UR4, c[0x0][0x358] ;  /* 0x00006b00ff0477ac */ /* 0x000e6e0008000a00 */
[----:B------:R-:W2:Y:S01]  /*0060*/  LDC.64 R16, c[0x0][0x390] ;  /* 0x0000e400ff107b82 */ /* 0x000ea20000000a00 */
[----:B0-----:R-:W-:-:S05]  /*0070*/  IMAD.WIDE.U32 R2, R0, 0x8, R2 ;  /* 0x0000000800027825 */ /* 0x001fca00078e0002 */
[----:B-1----:R-:W3:Y:S04]  /*0080*/  LDG.E.64 R12, desc[UR4][R2.64] ;  /* 0x00000004020c7981 */ /* 0x002ee8000c1e1b00 */
[----:B--2---:R-:W3:Y:S04]  /*0090*/  LDG.E.64 R14, desc[UR4][R16.64] ;  /* 0x00000004100e7981 */ /* 0x004ee8000c1e1b00 */
[----:B------:R-:W2:Y:S04]  /*00a0*/  LDG.E.64 R24, desc[UR4][R16.64+0x8] ;  /* 0x0000080410187981 */ /* 0x000ea8000c1e1b00 */
[----:B------:R-:W2:Y:S04]  /*00b0*/  LDG.E.64 R18, desc[UR4][R2.64+0x400] ;  /* 0x0004000402127981 */ /* 0x000ea8000c1e1b00 */
[----:B------:R-:W4:Y:S04]  /*00c0*/  LDG.E.64 R10, desc[UR4][R16.64+0x10] ;  /* 0x00001004100a7981 */ /* 0x000f28000c1e1b00 */
[----:B------:R-:W4:Y:S04]  /*00d0*/  LDG.E.64 R8, desc[UR4][R2.64+0x800] ;  /* 0x0008000402087981 */ /* 0x000f28000c1e1b00 */
[----:B------:R-:W5:Y:S04]  /*00e0*/  LDG.E.64 R4, desc[UR4][R16.64+0x18] ;  /* 0x0000180410047981 */ /* 0x000f68000c1e1b00 */
[----:B------:R-:W5:Y:S04]  /*00f0*/  LDG.E.64 R6, desc[UR4][R2.64+0xc00] ;  /* 0x000c000402067981 */ /* 0x000f68000c1e1b00 */
[----:B------:R-:W5:Y:S04]  /*0100*/  LDG.E.64 R20, desc[UR4][R16.64+0x20] ;  /* 0x0000200410147981 */ /* 0x000f68000c1e1b00 */
[----:B------:R-:W5:Y:S04]  /*0110*/  LDG.E.64 R22, desc[UR4][R2.64+0x1000] ;  /* 0x0010000402167981 */ /* 0x000f68000c1e1b00 */
[----:B------:R-:W5:Y:S04]  /*0120*/  LDG.E.64 R26, desc[UR4][R16.64+0x48] ;  /* 0x00004804101a7981 */ /* 0x000f68000c1e1b00 */
[----:B------:R-:W5:Y:S01]  /*0130*/  LDG.E.64 R28, desc[UR4][R2.64+0x2400] ;  /* 0x00240004021c7981 */ /* 0x000f62000c1e1b00 */
[----:B---3--:R-:W-:-:S03]  /*0140*/  DFMA R12, R12, R14, RZ ;  /* 0x0000000e0c0c722b */ /* 0x008fc600000000ff */
[----:B------:R-:W3:Y:S05]  /*0150*/  LDG.E.64 R14, desc[UR4][R16.64+0x28] ;  /* 0x00002804100e7981 */ /* 0x000eea000c1e1b00 */
[----:B--2---:R-:W-:Y:S01]  /*0160*/  DFMA R24, R18, R24, R12 ;  /* 0x000000181218722b */ /* 0x004fe2000000000c */
[----:B------:R-:W0:Y:S01]  /*0170*/  LDC.64 R18, c[0x0][0x398] ;  /* 0x0000e600ff127b82 */ /* 0x000e220000000a00 */
[----:B------:R-:W3:Y:S06]  /*0180*/  LDG.E.64 R12, desc[UR4][R2.64+0x1400] ;  /* 0x00140004020c7981 */ /* 0x000eec000c1e1b00 */
[----:B----4-:R-:W-:Y:S01]  /*0190*/  DFMA R24, R8, R10, R24 ;  /* 0x0000000a0818722b */ /* 0x010fe20000000018 */
[----:B------:R-:W2:Y:S04]  /*01a0*/  LDG.E.64 R10, desc[UR4][R16.64+0x30] ;  /* 0x00003004100a7981 */ /* 0x000ea8000c1e1b00 */
[----:B------:R-:W2:Y:S03]  /*01b0*/  LDG.E.64 R8, desc[UR4][R2.64+0x1800] ;  /* 0x0018000402087981 */ /* 0x000ea6000c1e1b00 */
[----:B-----5:R-:W-:Y:S01]  /*01c0*/  DFMA R24, R6, R4, R24 ;  /* 0x000000040618722b */ /* 0x020fe20000000018 */
[----:B------:R-:W4:Y:S04]  /*01d0*/  LDG.E.64 R6, desc[UR4][R16.64+0x38] ;  /* 0x0000380410067981 */ /* 0x000f28000c1e1b00 */
[----:B------:R-:W4:Y:S03]  /*01e0*/  LDG.E.64 R4, desc[UR4][R2.64+0x1c00] ;  /* 0x001c000402047981 */ /* 0x000f26000c1e1b00 */
[----:B------:R-:W-:Y:S01]  /*01f0*/  DFMA R22, R22, R20, R24 ;  /* 0x000000141616722b */ /* 0x000fe20000000018 */
[----:B0-----:R-:W-:Y:S01]  /*0200*/  IMAD.WIDE.U32 R18, R0, 0x8, R18 ;  /* 0x0000000800127825 */ /* 0x001fe200078e0012 */
[----:B------:R-:W5:Y:S04]  /*0210*/  LDG.E.64 R20, desc[UR4][R16.64+0x40] ;  /* 0x0000400410147981 */ /* 0x000f68000c1e1b00 */
[----:B------:R-:W5:Y:S04]  /*0220*/  LDG.E.64 R24, desc[UR4][R2.64+0x2000] ;  /* 0x0020000402187981 */ /* 0x000f68000c1e1b00 */
[----:B------:R-:W5:Y:S01]  /*0230*/  LDG.E.64 R18, desc[UR4][R18.64] ;  /* 0x0000000412127981 */ /* 0x000f62000c1e1b00 */
[----:B---3--:R-:W-:-:S08]  /*0240*/  DFMA R12, R12, R14, R22 ;  /* 0x0000000e0c0c722b */ /* 0x008fd00000000016 */
[----:B--2---:R-:W-:-:S08]  /*0250*/  DFMA R8, R8, R10, R12 ;  /* 0x0000000a0808722b */ /* 0x004fd0000000000c */
[----:B----4-:R-:W-:Y:S02]  /*0260*/  DFMA R4, R4, R6, R8 ;  /* 0x000000060404722b */ /* 0x010fe40000000008 */
[----:B------:R-:W0:Y:S06]  /*0270*/  LDC.64 R8, c[0x0][0x380] ;  /* 0x0000e000ff087b82 */ /* 0x000e2c0000000a00 */
[----:B-----5:R-:W-:Y:S02]  /*0280*/  DFMA R4, R24, R20, R4 ;  /* 0x000000141804722b */ /* 0x020fe40000000004 */
[----:B------:R-:W-:Y:S01]  /*0290*/  DSETP.GT.AND P0, PT, R18, RZ, PT ;  /* 0x000000ff1200722a */ /* 0x000fe20003f04000 */
[----:B------:R-:W-:-:S05]  /*02a0*/  MOV R6, RZ ;  /* 0x000000ff00067202 */ /* 0x000fca0000000f00 */
[----:B------:R-:W-:Y:S01]  /*02b0*/  DFMA R4, R28, R26, R4 ;  /* 0x0000001a1c04722b */ /* 0x000fe20000000004 */
[----:B------:R-:W-:-:S07]  /*02c0*/  FSEL R7, RZ, 1.875, !P0 ;  /* 0x3ff00000ff077808 */ /* 0x000fce0004000000 */
[----:B------:R-:W-:Y:S01]  /*02d0*/  DMUL R4, R4, R6 ;  /* 0x0000000604047228 */ /* 0x000fe20000000000 */
[----:B0-----:R-:W-:-:S06]  /*02e0*/  IMAD.WIDE.U32 R2, R0, 0x8, R8 ;  /* 0x0000000800027825 */ /* 0x001fcc00078e0008 */
[----:B------:R-:W-:Y:S01]  /*02f0*/  STG.E.64 desc[UR4][R2.64], R4 ;  /* 0x0000000402007986 */ /* 0x000fe2000c101b04 */
[----:B------:R-:W-:Y:S05]  /*0300*/  EXIT ;  /* 0x000000000000794d */ /* 0x000fea0003800000 */
.L_x_2:
        /* <DEDUP_REMOVED lines=15> */
.L_x_24:


//--------------------- .text._Z14softmax_kernelPd --------------------------
	.section	.text._Z14softmax_kernelPd,"ax",@progbits
	.align	128
        .global         _Z14softmax_kernelPd
        .type           _Z14softmax_kernelPd,@function
        .size           _Z14softmax_kernelPd,(.L_x_21 - _Z14softmax_kernelPd)
        .other          _Z14softmax_kernelPd,@"STO_CUDA_ENTRY STV_DEFAULT"
_Z14softmax_kernelPd:
.text._Z14softmax_kernelPd:
[----:B------:R-:W-:Y:S01]  /*0000*/  LDC R1, c[0x0][0x37c] ;  /* 0x0000df00ff017b82 */ /* 0x000fe20000000800 */
[----:B------:R-:W0:Y:S07]  /*0010*/  S2R R0, SR_TID.X ;  /* 0x0000000000007919 */ /* 0x000e2e0000002100 */
[----:B------:R-:W1:Y:S01]  /*0020*/  LDC.64 R4, c[0x0][0x380] ;  /* 0x0000e000ff047b82 */ /* 0x000e620000000a00 */
[----:B------:R-:W2:Y:S01]  /*0030*/  LDCU.64 UR6, c[0x0][0x358] ;  /* 0x00006b00ff0677ac */ /* 0x000ea20008000a00 */
[----:B------:R-:W-:Y:S01]  /*0040*/  BSSY.RECONVERGENT B0, `(.L_x_3) ;  /* 0x0000041000007945 */ /* 0x000fe20003800200 */
[C---:B0-----:R-:W-:Y:S01]  /*0050*/  ISETP.GT.U32.AND P0, PT, R0.reuse, 0x9, PT ;  /* 0x000000090000780c */ /* 0x041fe20003f04070 */
[----:B-1----:R-:W-:-:S12]  /*0060*/  IMAD.WIDE.U32 R4, R0, 0x8, R4 ;  /* 0x0000000800047825 */ /* 0x002fd800078e0004 */
[----:B--2---:R-:W-:Y:S05]  /*0070*/  @P0 BRA `(.L_x_4) ;  /* 0x0000000000f40947 */ /* 0x004fea0003800000 */
[----:B------:R-:W2:Y:S01]  /*0080*/  LDG.E.64 R2, desc[UR6][R4.64] ;  /* 0x0000000604027981 */ /* 0x000ea2000c1e1b00 */
[----:B------:R-:W-:Y:S01]  /*0090*/  IMAD.MOV.U32 R6, RZ, RZ, 0x652b82fe ;  /* 0x652b82feff067424 */ /* 0x000fe200078e00ff */
[----:B------:R-:W-:Y:S01]  /*00a0*/  UMOV UR4, 0xfefa39ef ;  /* 0xfefa39ef00047882 */ /* 0x000fe20000000000 */
[----:B------:R-:W-:Y:S01]  /*00b0*/  IMAD.MOV.U32 R7, RZ, RZ, 0x3ff71547 ;  /* 0x3ff71547ff077424 */ /* 0x000fe200078e00ff */
[----:B------:R-:W-:Y:S01]  /*00c0*/  UMOV UR5, 0x3fe62e42 ;  /* 0x3fe62e4200057882 */ /* 0x000fe20000000000 */
[----:B------:R-:W-:Y:S04]  /*00d0*/  BSSY.RECONVERGENT B1, `(.L_x_5) ;  /* 0x0000036000017945 */ /* 0x000fe80003800200 */
[----:B--2---:R-:W-:Y:S01]  /*00e0*/  DFMA R6, R2, R6, 6.75539944105574400000e+15 ;  /* 0x433800000206742b */ /* 0x004fe20000000006 */
[----:B------:R-:W-:-:S07]  /*00f0*/  FSETP.GEU.AND P1, PT, |R3|, 4.1917929649353027344, PT ;  /* 0x4086232b0300780b */ /* 0x000fce0003f2e200 */
[----:B------:R-:W-:-:S08]  /*0100*/  DADD R8, R6, -6.75539944105574400000e+15 ;  /* 0xc338000006087429 */ /* 0x000fd00000000000 */
[----:B------:R-:W-:Y:S01]  /*0110*/  DFMA R10, R8, -UR4, R2 ;  /* 0x80000004080a7c2b */ /* 0x000fe20008000002 */
[----:B------:R-:W-:Y:S01]  /*0120*/  UMOV UR4, 0x3b39803f ;  /* 0x3b39803f00047882 */ /* 0x000fe20000000000 */
[----:B------:R-:W-:-:S06]  /*0130*/  UMOV UR5, 0x3c7abc9e ;  /* 0x3c7abc9e00057882 */ /* 0x000fcc0000000000 */
[----:B------:R-:W-:Y:S01]  /*0140*/  DFMA R8, R8, -UR4, R10 ;  /* 0x8000000408087c2b */ /* 0x000fe2000800000a */
[----:B------:R-:W-:Y:S01]  /*0150*/  UMOV UR4, 0x69ce2bdf ;  /* 0x69ce2bdf00047882 */ /* 0x000fe20000000000 */
[----:B------:R-:W-:Y:S01]  /*0160*/  IMAD.MOV.U32 R10, RZ, RZ, -0x35dec16 ;  /* 0xfca213eaff0a7424 */ /* 0x000fe200078e00ff */
[----:B------:R-:W-:Y:S01]  /*0170*/  UMOV UR5, 0x3e5ade15 ;  /* 0x3e5ade1500057882 */ /* 0x000fe20000000000 */
[----:B------:R-:W-:-:S06]  /*0180*/  IMAD.MOV.U32 R11, RZ, RZ, 0x3e928af3 ;  /* 0x3e928af3ff0b7424 */ /* 0x000fcc00078e00ff */
[----:B------:R-:W-:Y:S01]  /*0190*/  DFMA R10, R8, UR4, R10 ;  /* 0x00000004080a7c2b */ /* 0x000fe2000800000a */
[----:B------:R-:W-:Y:S01]  /*01a0*/  UMOV UR4, 0x62401315 ;  /* 0x6240131500047882 */ /* 0x000fe20000000000 */
[----:B------:R-:W-:-:S06]  /*01b0*/  UMOV UR5, 0x3ec71dee ;  /* 0x3ec71dee00057882 */ /* 0x000fcc0000000000 */
[----:B------:R-:W-:Y:S01]  /*01c0*/  DFMA R10, R8, R10, UR4 ;  /* 0x00000004080a7e2b */ /* 0x000fe2000800000a */
        /* <DEDUP_REMOVED lines=20> */
[----:B------:R-:W-:-:S08]  /*0310*/  DFMA R10, R8, R10, UR4 ;  /* 0x00000004080a7e2b */ /* 0x000fd0000800000a */
[----:B------:R-:W-:-:S08]  /*0320*/  DFMA R10, R8, R10, 1 ;  /* 0x3ff00000080a742b */ /* 0x000fd0000000000a */
[----:B------:R-:W-:-:S10]  /*0330*/  DFMA R10, R8, R10, 1 ;  /* 0x3ff00000080a742b */ /* 0x000fd4000000000a */
[----:B------:R-:W-:Y:S02]  /*0340*/  IMAD R9, R6, 0x100000, R11 ;  /* 0x0010000006097824 */ /* 0x000fe400078e020b */
[----:B------:R-:W-:Y:S01]  /*0350*/  IMAD.MOV.U32 R8, RZ, RZ, R10 ;  /* 0x000000ffff087224 */ /* 0x000fe200078e000a */
[----:B------:R-:W-:Y:S06]  /*0360*/  @!P1 BRA `(.L_x_6) ;  /* 0x0000000000309947 */ /* 0x000fec0003800000 */
[----:B------:R-:W-:Y:S01]  /*0370*/  FSETP.GEU.AND P2, PT, |R3|, 4.2275390625, PT ;  /* 0x408748000300780b */ /* 0x000fe20003f4e200 */
[C---:B------:R-:W-:Y:S02]  /*0380*/  DADD R8, R2.reuse, +INF ;  /* 0x7ff0000002087429 */ /* 0x040fe40000000000 */
[----:B------:R-:W-:-:S08]  /*0390*/  DSETP.GEU.AND P1, PT, R2, RZ, PT ;  /* 0x000000ff0200722a */ /* 0x000fd00003f2e000 */
[----:B------:R-:W-:Y:S02]  /*03a0*/  FSEL R8, R8, RZ, P1 ;  /* 0x000000ff08087208 */ /* 0x000fe40000800000 */
[----:B------:R-:W-:Y:S02]  /*03b0*/  @!P2 LEA.HI R7, R6, R6, RZ, 0x1 ;  /* 0x000000060607a211 */ /* 0x000fe400078f08ff */
[----:B------:R-:W-:Y:S02]  /*03c0*/  FSEL R9, R9, RZ, P1 ;  /* 0x000000ff09097208 */ /* 0x000fe40000800000 */
[----:B------:R-:W-:-:S05]  /*03d0*/  @!P2 SHF.R.S32.HI R7, RZ, 0x1, R7 ;  /* 0x00000001ff07a819 */ /* 0x000fca0000011407 */
[----:B------:R-:W-:Y:S02]  /*03e0*/  @!P2 IMAD.IADD R2, R6, 0x1, -R7 ;  /* 0x000000010602a824 */ /* 0x000fe400078e0a07 */
[----:B------:R-:W-:-:S03]  /*03f0*/  @!P2 IMAD R11, R7, 0x100000, R11 ;  /* 0x00100000070ba824 */ /* 0x000fc600078e020b */
[----:B------:R-:W-:Y:S01]  /*0400*/  @!P2 LEA R3, R2, 0x3ff00000, 0x14 ;  /* 0x3ff000000203a811 */ /* 0x000fe200078ea0ff */
[----:B------:R-:W-:-:S06]  /*0410*/  @!P2 IMAD.MOV.U32 R2, RZ, RZ, RZ ;  /* 0x000000ffff02a224 */ /* 0x000fcc00078e00ff */
[----:B------:R-:W-:-:S11]  /*0420*/  @!P2 DMUL R8, R10, R2 ;  /* 0x000000020a08a228 */ /* 0x000fd60000000000 */
.L_x_6:
[----:B------:R-:W-:Y:S05]  /*0430*/  BSYNC.RECONVERGENT B1 ;  /* 0x0000000000017941 */ /* 0x000fea0003800200 */
.L_x_5:
[----:B------:R0:W-:Y:S02]  /*0440*/  STG.E.64 desc[UR6][R4.64], R8 ;  /* 0x0000000804007986 */ /* 0x0001e4000c101b06 */
.L_x_4:
[----:B------:R-:W-:Y:S05]  /*0450*/  BSYNC.RECONVERGENT B0 ;  /* 0x0000000000007941 */ /* 0x000fea0003800200 */
.L_x_3:
[----:B------:R-:W-:Y:S01]  /*0460*/  BAR.SYNC.DEFER_BLOCKING 0x0 ;  /* 0x0000000000007b1d */ /* 0x000fe20000010000 */
[----:B------:R-:W-:-:S05]  /*0470*/  ISETP.NE.AND P1, PT, R0, RZ, PT ;  /* 0x000000ff0000720c */ /* 0x000fca0003f25270 */
[----:B------:R-:W-:Y:S08]  /*0480*/  BSSY.RECONVERGENT B0, `(.L_x_7) ;  /* 0x000001b000007945 */ /* 0x000ff00003800200 */
[----:B------:R-:W-:Y:S05]  /*0490*/  @P1 BRA `(.L_x_8) ;  /* 0x0000000000641947 */ /* 0x000fea0003800000 */
[----:B------:R-:W1:Y:S02]  /*04a0*/  LDC.64 R18, c[0x0][0x380] ;  /* 0x0000e000ff127b82 */ /* 0x000e640000000a00 */
[----:B-1----:R-:W2:Y:S04]  /*04b0*/  LDG.E.64 R20, desc[UR6][R18.64] ;  /* 0x0000000612147981 */ /* 0x002ea8000c1e1b00 */
[----:B------:R-:W3:Y:S04]  /*04c0*/  LDG.E.64 R22, desc[UR6][R18.64+0x8] ;  /* 0x0000080612167981 */ /* 0x000ee8000c1e1b00 */
[----:B------:R-:W4:Y:S04]  /*04d0*/  LDG.E.64 R24, desc[UR6][R18.64+0x10] ;  /* 0x0000100612187981 */ /* 0x000f28000c1e1b00 */
[----:B------:R-:W5:Y:S04]  /*04e0*/  LDG.E.64 R14, desc[UR6][R18.64+0x18] ;  /* 0x00001806120e7981 */ /* 0x000f68000c1e1b00 */
[----:B------:R-:W5:Y:S04]  /*04f0*/  LDG.E.64 R12, desc[UR6][R18.64+0x20] ;  /* 0x00002006120c7981 */ /* 0x000f68000c1e1b00 */
[----:B------:R-:W5:Y:S04]  /*0500*/  LDG.E.64 R10, desc[UR6][R18.64+0x28] ;  /* 0x00002806120a7981 */ /* 0x000f68000c1e1b00 */
[----:B0-----:R-:W5:Y:S04]  /*0510*/  LDG.E.64 R8, desc[UR6][R18.64+0x30] ;  /* 0x0000300612087981 */ /* 0x001f68000c1e1b00 */
[----:B------:R-:W5:Y:S04]  /*0520*/  LDG.E.64 R6, desc[UR6][R18.64+0x38] ;  /* 0x0000380612067981 */ /* 0x000f68000c1e1b00 */
[----:B------:R-:W5:Y:S04]  /*0530*/  LDG.E.64 R2, desc[UR6][R18.64+0x40] ;  /* 0x0000400612027981 */ /* 0x000f68000c1e1b00 */
[----:B------:R-:W5:Y:S01]  /*0540*/  LDG.E.64 R16, desc[UR6][R18.64+0x48] ;  /* 0x0000480612107981 */ /* 0x000f62000c1e1b00 */
[----:B------:R-:W0:Y:S01]  /*0550*/  S2UR UR5, SR_CgaCtaId ;  /* 0x00000000000579c3 */ /* 0x000e220000008800 */
[----:B------:R-:W-:-:S02]  /*0560*/  UMOV UR4, 0x400 ;  /* 0x0000040000047882 */ /* 0x000fc40000000000 */
[----:B0-----:R-:W-:Y:S01]  /*0570*/  ULEA UR4, UR5, UR4, 0x18 ;  /* 0x0000000405047291 */ /* 0x001fe2000f8ec0ff */
[----:B--2---:R-:W-:-:S08]  /*0580*/  DADD R20, RZ, R20 ;  /* 0x00000000ff147229 */ /* 0x004fd00000000014 */
[----:B---3--:R-:W-:-:S08]  /*0590*/  DADD R20, R20, R22 ;  /* 0x0000000014147229 */ /* 0x008fd00000000016 */
[----:B----4-:R-:W-:-:S08]  /*05a0*/  DADD R20, R20, R24 ;  /* 0x0000000014147229 */ /* 0x010fd00000000018 */
[----:B-----5:R-:W-:-:S08]  /*05b0*/  DADD R14, R20, R14 ;  /* 0x00000000140e7229 */ /* 0x020fd0000000000e */
[----:B------:R-:W-:-:S08]  /*05c0*/  DADD R12, R14, R12 ;  /* 0x000000000e0c7229 */ /* 0x000fd0000000000c */
[----:B------:R-:W-:-:S08]  /*05d0*/  DADD R10, R12, R10 ;  /* 0x000000000c0a7229 */ /* 0x000fd0000000000a */
[----:B------:R-:W-:-:S08]  /*05e0*/  DADD R8, R10, R8 ;  /* 0x000000000a087229 */ /* 0x000fd00000000008 */
[----:B------:R-:W-:-:S08]  /*05f0*/  DADD R6, R8, R6 ;  /* 0x0000000008067229 */ /* 0x000fd00000000006 */
[----:B------:R-:W-:-:S08]  /*0600*/  DADD R2, R6, R2 ;  /* 0x0000000006027229 */ /* 0x000fd00000000002 */
[----:B------:R-:W-:-:S07]  /*0610*/  DADD R2, R2, R16 ;  /* 0x0000000002027229 */ /* 0x000fce0000000010 */
[----:B------:R1:W-:Y:S04]  /*0620*/  STS.64 [UR4], R2 ;  /* 0x00000002ff007988 */ /* 0x0003e80008000a04 */
.L_x_8:
[----:B------:R-:W-:Y:S05]  /*0630*/  BSYNC.RECONVERGENT B0 ;  /* 0x0000000000007941 */ /* 0x000fea0003800200 */
.L_x_7:
[----:B------:R-:W-:Y:S06]  /*0640*/  BAR.SYNC.DEFER_BLOCKING 0x0 ;  /* 0x0000000000007b1d */ /* 0x000fec0000010000 */
[----:B------:R-:W-:Y:S05]  /*0650*/  @P0 EXIT ;  /* 0x000000000000094d */ /* 0x000fea0003800000 */
[----:B0-----:R-:W2:Y:S01]  /*0660*/  LDG.E.64 R8, desc[UR6][R4.64] ;  /* 0x0000000604087981 */ /* 0x001ea2000c1e1b00 */
[----:B------:R-:W0:Y:S01]  /*0670*/  S2UR UR5, SR_CgaCtaId ;  /* 0x00000000000579c3 */ /* 0x000e220000008800 */
[----:B------:R-:W-:Y:S01]  /*0680*/  UMOV UR4, 0x400 ;  /* 0x0000040000047882 */ /* 0x000fe20000000000 */
[----:B-1----:R-:W-:Y:S01]  /*0690*/  IMAD.MOV.U32 R2, RZ, RZ, 0x1 ;  /* 0x00000001ff027424 */ /* 0x002fe200078e00ff */
[----:B------:R-:W-:Y:S01]  /*06a0*/  BSSY.RECONVERGENT B0, `(.L_x_9) ;  /* 0x0000014000007945 */ /* 0x000fe20003800200 */
[----:B0-----:R-:W-:-:S09]  /*06b0*/  ULEA UR4, UR5, UR4, 0x18 ;  /* 0x0000000405047291 */ /* 0x001fd2000f8ec0ff */
[----:B------:R-:W0:Y:S02]  /*06c0*/  LDS.64 R6, [UR4] ;  /* 0x00000004ff067984 */ /* 0x000e240008000a00 */
[----:B0-----:R-:W0:Y:S02]  /*06d0*/  MUFU.RCP64H R3, R7 ;  /* 0x0000000700037308 */ /* 0x001e240000001800 */
[----:B0-----:R-:W-:-:S08]  /*06e0*/  DFMA R10, -R6, R2, 1 ;  /* 0x3ff00000060a742b */ /* 0x001fd00000000102 */
[----:B------:R-:W-:-:S08]  /*06f0*/  DFMA R10, R10, R10, R10 ;  /* 0x0000000a0a0a722b */ /* 0x000fd0000000000a */
[----:B------:R-:W-:-:S08]  /*0700*/  DFMA R10, R2, R10, R2 ;  /* 0x0000000a020a722b */ /* 0x000fd00000000002 */
[----:B------:R-:W-:-:S08]  /*0710*/  DFMA R2, -R6, R10, 1 ;  /* 0x3ff000000602742b */ /* 0x000fd0000000010a */
[----:B------:R-:W-:-:S08]  /*0720*/  DFMA R2, R10, R2, R10 ;  /* 0x000000020a02722b */ /* 0x000fd0000000000a */
[----:B--2---:R-:W-:Y:S01]  /*0730*/  DMUL R10, R8, R2 ;  /* 0x00000002080a7228 */ /* 0x004fe20000000000 */
[----:B------:R-:W-:-:S07]  /*0740*/  FSETP.GEU.AND P1, PT, |R9|, 6.5827683646048100446e-37, PT ;  /* 0x036000000900780b */ /* 0x000fce0003f2e200 */
[----:B------:R-:W-:-:S08]  /*0750*/  DFMA R12, -R6, R10, R8 ;  /* 0x0000000a060c722b */ /* 0x000fd00000000108 */
[----:B------:R-:W-:-:S10]  /*0760*/  DFMA R2, R2, R12, R10 ;  /* 0x0000000c0202722b */ /* 0x000fd4000000000a */
[----:B------:R-:W-:-:S05]  /*0770*/  FFMA R0, RZ, R7, R3 ;  /* 0x00000007ff007223 */ /* 0x000fca0000000003 */
[----:B------:R-:W-:-:S13]  /*0780*/  FSETP.GT.AND P0, PT, |R0|, 1.469367938527859385e-39, PT ;  /* 0x001000000000780b */ /* 0x000fda0003f04200 */
[----:B------:R-:W-:Y:S05]  /*0790*/  @P0 BRA P1, `(.L_x_10) ;  /* 0x0000000000100947 */ /* 0x000fea0000800000 */
[----:B------:R-:W-:-:S07]  /*07a0*/  MOV R0, 0x7c0 ;  /* 0x000007c000007802 */ /* 0x000fce0000000f00 */
[----:B------:R-:W-:Y:S05]  /*07b0*/  CALL.REL.NOINC `($__internal_0_$__cuda_sm20_div_rn_f64_full) ;  /* 0x0000000000147944 */ /* 0x000fea0003c00000 */
[----:B------:R-:W-:Y:S02]  /*07c0*/  IMAD.MOV.U32 R2, RZ, RZ, R12 ;  /* 0x000000ffff027224 */ /* 0x000fe400078e000c */
[----:B------:R-:W-:-:S07]  /*07d0*/  IMAD.MOV.U32 R3, RZ, RZ, R13 ;  /* 0x000000ffff037224 */ /* 0x000fce00078e000d */
.L_x_10:
[----:B------:R-:W-:Y:S05]  /*07e0*/  BSYNC.RECONVERGENT B0 ;  /* 0x0000000000007941 */ /* 0x000fea0003800200 */
.L_x_9:
[----:B------:R-:W-:Y:S01]  /*07f0*/  STG.E.64 desc[UR6][R4.64], R2 ;  /* 0x0000000204007986 */ /* 0x000fe2000c101b06 */
[----:B------:R-:W-:Y:S05]  /*0800*/  EXIT ;  /* 0x000000000000794d */ /* 0x000fea0003800000 */
        .weak           $__internal_0_$__cuda_sm20_div_rn_f64_full
        .type           $__internal_0_$__cuda_sm20_div_rn_f64_full,@function
        .size           $__internal_0_$__cuda_sm20_div_rn_f64_full,(.L_x_21 - $__internal_0_$__cuda_sm20_div_rn_f64_full)
$__internal_0_$__cuda_sm20_div_rn_f64_full:
[C---:B------:R-:W-:Y:S01]  /*0810*/  FSETP.GEU.AND P0, PT, |R7|.reuse, 1.469367938527859385e-39, PT ;  /* 0x001000000700780b */ /* 0x040fe20003f0e200 */
[----:B------:R-:W-:Y:S01]  /*0820*/  IMAD.MOV.U32 R16, RZ, RZ, 0x1 ;  /* 0x00000001ff107424 */ /* 0x000fe200078e00ff */
[----:B------:R-:W-:Y:S01]  /*0830*/  LOP3.LUT R2, R7, 0x800fffff, RZ, 0xc0, !PT ;  /* 0x800fffff07027812 */ /* 0x000fe200078ec0ff */
[----:B------:R-:W-:Y:S01]  /*0840*/  BSSY.RECONVERGENT B1, `(.L_x_11) ;  /* 0x0000055000017945 */ /* 0x000fe20003800200 */
[C---:B------:R-:W-:Y:S02]  /*0850*/  FSETP.GEU.AND P2, PT, |R9|.reuse, 1.469367938527859385e-39, PT ;  /* 0x001000000900780b */ /* 0x040fe40003f4e200 */
[----:B------:R-:W-:Y:S01]  /*0860*/  LOP3.LUT R3, R2, 0x3ff00000, RZ, 0xfc, !PT ;  /* 0x3ff0000002037812 */ /* 0x000fe200078efcff */
[----:B------:R-:W-:Y:S01]  /*0870*/  IMAD.MOV.U32 R2, RZ, RZ, R6 ;  /* 0x000000ffff027224 */ /* 0x000fe200078e0006 */
[----:B------:R-:W-:Y:S02]  /*0880*/  LOP3.LUT R12, R9, 0x7ff00000, RZ, 0xc0, !PT ;  /* 0x7ff00000090c7812 */ /* 0x000fe400078ec0ff */
[----:B------:R-:W-:-:S03]  /*0890*/  LOP3.LUT R15, R7, 0x7ff00000, RZ, 0xc0, !PT ;  /* 0x7ff00000070f7812 */ /* 0x000fc600078ec0ff */
[----:B------:R-:W-:Y:S01]  /*08a0*/  @!P0 DMUL R2, R6, 8.98846567431157953865e+307 ;  /* 0x7fe0000006028828 */ /* 0x000fe20000000000 */
[----:B------:R-:W-:-:S03]  /*08b0*/  ISETP.GE.U32.AND P1, PT, R12, R15, PT ;  /* 0x0000000f0c00720c */ /* 0x000fc60003f26070 */
[----:B------:R-:W-:Y:S01]  /*08c0*/  @!P2 LOP3.LUT R13, R7, 0x7ff00000, RZ, 0xc0, !PT ;  /* 0x7ff00000070da812 */ /* 0x000fe200078ec0ff */
[----:B------:R-:W-:Y:S01]  /*08d0*/  @!P2 IMAD.MOV.U32 R18, RZ, RZ, RZ ;  /* 0x000000ffff12a224 */ /* 0x000fe200078e00ff */
[----:B------:R-:W0:Y:S02]  /*08e0*/  MUFU.RCP64H R17, R3 ;  /* 0x0000000300117308 */ /* 0x000e240000001800 */
[----:B------:R-:W-:Y:S01]  /*08f0*/  @!P2 ISETP.GE.U32.AND P3, PT, R12, R13, PT ;  /* 0x0000000d0c00a20c */ /* 0x000fe20003f66070 */
[----:B------:R-:W-:-:S05]  /*0900*/  IMAD.MOV.U32 R13, RZ, RZ, 0x1ca00000 ;  /* 0x1ca00000ff0d7424 */ /* 0x000fca00078e00ff */
[----:B------:R-:W-:-:S04]  /*0910*/  @!P2 SEL R19, R13, 0x63400000, !P3 ;  /* 0x634000000d13a807 */ /* 0x000fc80005800000 */
[----:B------:R-:W-:-:S04]  /*0920*/  @!P2 LOP3.LUT R19, R19, 0x80000000, R9, 0xf8, !PT ;  /* 0x800000001313a812 */ /* 0x000fc800078ef809 */
[----:B------:R-:W-:Y:S01]  /*0930*/  @!P2 LOP3.LUT R19, R19, 0x100000, RZ, 0xfc, !PT ;  /* 0x001000001313a812 */ /* 0x000fe200078efcff */
[----:B0-----:R-:W-:-:S08]  /*0940*/  DFMA R10, R16, -R2, 1 ;  /* 0x3ff00000100a742b */ /* 0x001fd00000000802 */
[----:B------:R-:W-:-:S08]  /*0950*/  DFMA R10, R10, R10, R10 ;  /* 0x0000000a0a0a722b */ /* 0x000fd0000000000a */
[----:B------:R-:W-:Y:S01]  /*0960*/  DFMA R16, R16, R10, R16 ;  /* 0x0000000a1010722b */ /* 0x000fe20000000010 */
[----:B------:R-:W-:Y:S01]  /*0970*/  SEL R11, R13, 0x63400000, !P1 ;  /* 0x634000000d0b7807 */ /* 0x000fe20004800000 */
[----:B------:R-:W-:-:S03]  /*0980*/  IMAD.MOV.U32 R10, RZ, RZ, R8 ;  /* 0x000000ffff0a7224 */ /* 0x000fc600078e0008 */
[----:B------:R-:W-:-:S03]  /*0990*/  LOP3.LUT R11, R11, 0x800fffff, R9, 0xf8, !PT ;  /* 0x800fffff0b0b7812 */ /* 0x000fc600078ef809 */
[----:B------:R-:W-:-:S03]  /*09a0*/  DFMA R20, R16, -R2, 1 ;  /* 0x3ff000001014742b */ /* 0x000fc60000000802 */
[----:B------:R-:W-:-:S05]  /*09b0*/  @!P2 DFMA R10, R10, 2, -R18 ;  /* 0x400000000a0aa82b */ /* 0x000fca0000000812 */
[----:B------:R-:W-:Y:S01]  /*09c0*/  DFMA R16, R16, R20, R16 ;  /* 0x000000141010722b */ /* 0x000fe20000000010 */
[----:B------:R-:W-:Y:S02]  /*09d0*/  IMAD.MOV.U32 R21, RZ, RZ, R12 ;  /* 0x000000ffff157224 */ /* 0x000fe400078e000c */
[----:B------:R-:W-:Y:S01]  /*09e0*/  IMAD.MOV.U32 R20, RZ, RZ, R15 ;  /* 0x000000ffff147224 */ /* 0x000fe200078e000f */
[----:B------:R-:W-:Y:S02]  /*09f0*/  @!P0 LOP3.LUT R20, R3, 0x7ff00000, RZ, 0xc0, !PT ;  /* 0x7ff0000003148812 */ /* 0x000fe400078ec0ff */
[----:B------:R-:W-:Y:S02]  /*0a00*/  @!P2 LOP3.LUT R21, R11, 0x7ff00000, RZ, 0xc0, !PT ;  /* 0x7ff000000b15a812 */ /* 0x000fe400078ec0ff */
[----:B------:R-:W-:Y:S01]  /*0a10*/  DMUL R18, R16, R10 ;  /* 0x0000000a10127228 */ /* 0x000fe20000000000 */
[----:B------:R-:W-:Y:S02]  /*0a20*/  VIADD R23, R20, 0xffffffff ;  /* 0xffffffff14177836 */ /* 0x000fe40000000000 */
[----:B------:R-:W-:-:S05]  /*0a30*/  VIADD R22, R21, 0xffffffff ;  /* 0xffffffff15167836 */ /* 0x000fca0000000000 */
[----:B------:R-:W-:Y:S01]  /*0a40*/  DFMA R14, R18, -R2, R10 ;  /* 0x80000002120e722b */ /* 0x000fe2000000000a */
[----:B------:R-:W-:-:S04]  /*0a50*/  ISETP.GT.U32.AND P0, PT, R22, 0x7feffffe, PT ;  /* 0x7feffffe1600780c */ /* 0x000fc80003f04070 */
[----:B------:R-:W-:-:S03]  /*0a60*/  ISETP.GT.U32.OR P0, PT, R23, 0x7feffffe, P0 ;  /* 0x7feffffe1700780c */ /* 0x000fc60000704470 */
[----:B------:R-:W-:-:S10]  /*0a70*/  DFMA R14, R16, R14, R18 ;  /* 0x0000000e100e722b */ /* 0x000fd40000000012 */
[----:B------:R-:W-:Y:S05]  /*0a80*/  @P0 BRA `(.L_x_12) ;  /* 0x00000000006c0947 */ /* 0x000fea0003800000 */
[----:B------:R-:W-:-:S04]  /*0a90*/  LOP3.LUT R9, R7, 0x7ff00000, RZ, 0xc0, !PT ;  /* 0x7ff0000007097812 */ /* 0x000fc800078ec0ff */
[CC--:B------:R-:W-:Y:S02]  /*0aa0*/  VIADDMNMX R8, R12.reuse, -R9.reuse, 0xb9600000, !PT ;  /* 0xb96000000c087446 */ /* 0x0c0fe40007800909 */
[----:B------:R-:W-:Y:S02]  /*0ab0*/  ISETP.GE.U32.AND P0, PT, R12, R9, PT ;  /* 0x000000090c00720c */ /* 0x000fe40003f06070 */
[----:B------:R-:W-:Y:S02]  /*0ac0*/  VIMNMX R8, PT, PT, R8, 0x46a00000, PT ;  /* 0x46a0000008087848 */ /* 0x000fe40003fe0100 */
[----:B------:R-:W-:-:S05]  /*0ad0*/  SEL R13, R13, 0x63400000, !P0 ;  /* 0x634000000d0d7807 */ /* 0x000fca0004000000 */
[----:B------:R-:W-:Y:S02]  /*0ae0*/  IMAD.IADD R16, R8, 0x1, -R13 ;  /* 0x0000000108107824 */ /* 0x000fe400078e0a0d */
[----:B------:R-:W-:Y:S02]  /*0af0*/  IMAD.MOV.U32 R8, RZ, RZ, RZ ;  /* 0x000000ffff087224 */ /* 0x000fe400078e00ff */
[----:B------:R-:W-:-:S06]  /*0b00*/  VIADD R9, R16, 0x7fe00000 ;  /* 0x7fe0000010097836 */ /* 0x000fcc0000000000 */
[----:B------:R-:W-:-:S10]  /*0b10*/  DMUL R12, R14, R8 ;  /* 0x000000080e0c7228 */ /* 0x000fd40000000000 */
[----:B------:R-:W-:-:S13]  /*0b20*/  FSETP.GTU.AND P0, PT, |R13|, 1.469367938527859385e-39, PT ;  /* 0x001000000d00780b */ /* 0x000fda0003f0c200 */
[----:B------:R-:W-:Y:S05]  /*0b30*/  @P0 BRA `(.L_x_13) ;  /* 0x0000000000940947 */ /* 0x000fea0003800000 */
[----:B------:R-:W-:Y:S01]  /*0b40*/  DFMA R2, R14, -R2, R10 ;  /* 0x800000020e02722b */ /* 0x000fe2000000000a */
[----:B------:R-:W-:-:S09]  /*0b50*/  IMAD.MOV.U32 R8, RZ, RZ, RZ ;  /* 0x000000ffff087224 */ /* 0x000fd200078e00ff */
[C---:B------:R-:W-:Y:S02]  /*0b60*/  FSETP.NEU.AND P0, PT, R3.reuse, RZ, PT ;  /* 0x000000ff0300720b */ /* 0x040fe40003f0d000 */
[----:B------:R-:W-:-:S04]  /*0b70*/  LOP3.LUT R7, R3, 0x80000000, R7, 0x48, !PT ;  /* 0x8000000003077812 */ /* 0x000fc800078e4807 */
[----:B------:R-:W-:-:S07]  /*0b80*/  LOP3.LUT R9, R7, R9, RZ, 0xfc, !PT ;  /* 0x0000000907097212 */ /* 0x000fce00078efcff */
[----:B------:R-:W-:Y:S05]  /*0b90*/  @!P0 BRA `(.L_x_13) ;  /* 0x00000000007c8947 */ /* 0x000fea0003800000 */
[----:B------:R-:W-:Y:S01]  /*0ba0*/  IMAD.MOV R3, RZ, RZ, -R16 ;  /* 0x000000ffff037224 */ /* 0x000fe200078e0a10 */
[----:B------:R-:W-:Y:S01]  /*0bb0*/  DMUL.RP R8, R14, R8 ;  /* 0x000000080e087228 */ /* 0x000fe20000008000 */
[----:B------:R-:W-:-:S06]  /*0bc0*/  IMAD.MOV.U32 R2, RZ, RZ, RZ ;  /* 0x000000ffff027224 */ /* 0x000fcc00078e00ff */
[----:B------:R-:W-:-:S03]  /*0bd0*/  DFMA R2, R12, -R2, R14 ;  /* 0x800000020c02722b */ /* 0x000fc6000000000e */
[----:B------:R-:W-:-:S03]  /*0be0*/  LOP3.LUT R7, R9, R7, RZ, 0x3c, !PT ;  /* 0x0000000709077212 */ /* 0x000fc600078e3cff */
[----:B------:R-:W-:-:S04]  /*0bf0*/  IADD3 R2, PT, PT, -R16, -0x43300000, RZ ;  /* 0xbcd0000010027810 */ /* 0x000fc80007ffe1ff */
[----:B------:R-:W-:-:S04]  /*0c00*/  FSETP.NEU.AND P0, PT, |R3|, R2, PT ;  /* 0x000000020300720b */ /* 0x000fc80003f0d200 */
[----:B------:R-:W-:Y:S02]  /*0c10*/  FSEL R12, R8, R12, !P0 ;  /* 0x0000000c080c7208 */ /* 0x000fe40004000000 */
[----:B------:R-:W-:Y:S01]  /*0c20*/  FSEL R13, R7, R13, !P0 ;  /* 0x0000000d070d7208 */ /* 0x000fe20004000000 */
[----:B------:R-:W-:Y:S06]  /*0c30*/  BRA `(.L_x_13) ;  /* 0x0000000000547947 */ /* 0x000fec0003800000 */
.L_x_12:
[----:B------:R-:W-:-:S14]  /*0c40*/  DSETP.NAN.AND P0, PT, R8, R8, PT ;  /* 0x000000080800722a */ /* 0x000fdc0003f08000 */
[----:B------:R-:W-:Y:S05]  /*0c50*/  @P0 BRA `(.L_x_14) ;  /* 0x0000000000440947 */ /* 0x000fea0003800000 */
[----:B------:R-:W-:-:S14]  /*0c60*/  DSETP.NAN.AND P0, PT, R6, R6, PT ;  /* 0x000000060600722a */ /* 0x000fdc0003f08000 */
[----:B------:R-:W-:Y:S05]  /*0c70*/  @P0 BRA `(.L_x_15) ;  /* 0x0000000000300947 */ /* 0x000fea0003800000 */
[----:B------:R-:W-:Y:S01]  /*0c80*/  ISETP.NE.AND P0, PT, R21, R20, PT ;  /* 0x000000141500720c */ /* 0x000fe20003f05270 */
[----:B------:R-:W-:Y:S02]  /*0c90*/  IMAD.MOV.U32 R12, RZ, RZ, 0x0 ;  /* 0x00000000ff0c7424 */ /* 0x000fe400078e00ff */
[----:B------:R-:W-:-:S10]  /*0ca0*/  IMAD.MOV.U32 R13, RZ, RZ, -0x80000 ;  /* 0xfff80000ff0d7424 */ /* 0x000fd400078e00ff */
[----:B------:R-:W-:Y:S05]  /*0cb0*/  @!P0 BRA `(.L_x_13) ;  /* 0x0000000000348947 */ /* 0x000fea0003800000 */
[----:B------:R-:W-:Y:S02]  /*0cc0*/  ISETP.NE.AND P0, PT, R21, 0x7ff00000, PT ;  /* 0x7ff000001500780c */ /* 0x000fe40003f05270 */
[----:B------:R-:W-:Y:S02]  /*0cd0*/  LOP3.LUT R13, R9, 0x80000000, R7, 0x48, !PT ;  /* 0x80000000090d7812 */ /* 0x000fe400078e4807 */
[----:B------:R-:W-:-:S13]  /*0ce0*/  ISETP.EQ.OR P0, PT, R20, RZ, !P0 ;  /* 0x000000ff1400720c */ /* 0x000fda0004702670 */
[----:B------:R-:W-:Y:S01]  /*0cf0*/  @P0 LOP3.LUT R2, R13, 0x7ff00000, RZ, 0xfc, !PT ;  /* 0x7ff000000d020812 */ /* 0x000fe200078efcff */
[----:B------:R-:W-:Y:S02]  /*0d00*/  @!P0 IMAD.MOV.U32 R12, RZ, RZ, RZ ;  /* 0x000000ffff0c8224 */ /* 0x000fe400078e00ff */
[----:B------:R-:W-:Y:S02]  /*0d10*/  @P0 IMAD.MOV.U32 R12, RZ, RZ, RZ ;  /* 0x000000ffff0c0224 */ /* 0x000fe400078e00ff */
[----:B------:R-:W-:Y:S01]  /*0d20*/  @P0 IMAD.MOV.U32 R13, RZ, RZ, R2 ;  /* 0x000000ffff0d0224 */ /* 0x000fe200078e0002 */
[----:B------:R-:W-:Y:S06]  /*0d30*/  BRA `(.L_x_13) ;  /* 0x0000000000147947 */ /* 0x000fec0003800000 */
.L_x_15:
[----:B------:R-:W-:Y:S01]  /*0d40*/  LOP3.LUT R13, R7, 0x80000, RZ, 0xfc, !PT ;  /* 0x00080000070d7812 */ /* 0x000fe200078efcff */
[----:B------:R-:W-:Y:S01]  /*0d50*/  IMAD.MOV.U32 R12, RZ, RZ, R6 ;  /* 0x000000ffff0c7224 */ /* 0x000fe200078e0006 */
[----:B------:R-:W-:Y:S06]  /*0d60*/  BRA `(.L_x_13) ;  /* 0x0000000000087947 */ /* 0x000fec0003800000 */
.L_x_14:
[----:B------:R-:W-:Y:S01]  /*0d70*/  LOP3.LUT R13, R9, 0x80000, RZ, 0xfc, !PT ;  /* 0x00080000090d7812 */ /* 0x000fe200078efcff */
[----:B------:R-:W-:-:S07]  /*0d80*/  IMAD.MOV.U32 R12, RZ, RZ, R8 ;  /* 0x000000ffff0c7224 */ /* 0x000fce00078e0008 */
.L_x_13:
[----:B------:R-:W-:Y:S05]  /*0d90*/  BSYNC.RECONVERGENT B1 ;  /* 0x0000000000017941 */ /* 0x000fea0003800200 */
.L_x_11:
[----:B------:R-:W-:Y:S02]  /*0da0*/  IMAD.MOV.U32 R2, RZ, RZ, R0 ;  /* 0x000000ffff027224 */ /* 0x000fe400078e0000 */
[----:B------:R-:W-:-:S04]  /*0db0*/  IMAD.MOV.U32 R3, RZ, RZ, 0x0 ;  /* 0x00000000ff037424 */ /* 0x000fc800078e00ff */
[----:B------:R-:W-:Y:S05]  /*0dc0*/  RET.REL.NODEC R2 `(_Z14softmax_kernelPd) ;  /* 0xfffffff0028c7950 */ /* 0x000fea0003c3ffff */
.L_x_16:
        /* <DEDUP_REMOVED lines=11> */
.L_x_21:


//--------------------- .text._Z21forward_output_kernelPKdS0_S0_Pd --------------------------
	.section	.text._Z21forward_output_kernelPKdS0_S0_Pd,"ax",@progbits
	.align	128
        .global         _Z21forward_output_kernelPKdS0_S0_Pd
        .type           _Z21forward_output_kernelPKdS0_S0_Pd,@function
        .size           _Z21forward_output_kernelPKdS0_S0_Pd,(.L_x_26 - _Z21forward_output_kernelPKdS0_S0_Pd)
        .other          _Z21forward_output_kernelPKdS0_S0_Pd,@"STO_CUDA_ENTRY STV_DEFAULT"
_Z21forward_output_kernelPKdS0_S0_Pd:
.text._Z21forward_output_kernelPKdS0_S0_Pd:
[----:B------:R-:W-:Y:S01]  /*0000*/  LDC R1, c[0x0][0x37c] ;  /* 0x0000df00ff017b82 */ /* 0x000fe20000000800 */
[----:B------:R-:W0:Y:S07]  /*0010*/  S2R R3, SR_TID.X ;  /* 0x0000000000037919 */ /* 0x000e2e0000002100 */
[----:B------:R-:W0:Y:S08]  /*0020*/  S2UR UR4, SR_CTAID.X ;  /* 0x00000000000479c3 */ /* 0x000e300000002500 */
[----:B------:R-:W0:Y:S02]  /*0030*/  LDC R0, c[0x0][0x360] ;  /* 0x0000d800ff007b82 */ /* 0x000e240000000800 */
[----:B0-----:R-:W-:-:S05]  /*0040*/  IMAD R0, R0, UR4, R3 ;  /* 0x0000000400007c24 */ /* 0x001fca000f8e0203 */
[----:B------:R-:W-:-:S13]  /*0050*/  ISETP.GT.AND P0, PT, R0, 0x9, PT ;  /* 0x000000090000780c */ /* 0x000fda0003f04270 */
[----:B------:R-:W-:Y:S05]  /*0060*/  @P0 EXIT ;  /* 0x000000000000094d */ /* 0x000fea0003800000 */
[----:B------:R-:W0:Y:S01]  /*0070*/  LDC.64 R26, c[0x0][0x388] ;  /* 0x0000e200ff1a7b82 */ /* 0x000e220000000a00 */
[----:B------:R-:W1:Y:S01]  /*0080*/  LDCU.64 UR8, c[0x0][0x358] ;  /* 0x00006b00ff0877ac */ /* 0x000e620008000a00 */
[----:B------:R-:W2:Y:S01]  /*0090*/  LDCU.64 UR4, c[0x0][0x390] ;  /* 0x00007200ff0477ac */ /* 0x000ea20008000a00 */
[----:B------:R-:W3:Y:S01]  /*00a0*/  LDCU.64 UR6, c[0x0][0x380] ;  /* 0x00007000ff0677ac */ /* 0x000ee20008000a00 */
[----:B0-----:R-:W-:-:S06]  /*00b0*/  IMAD.WIDE R26, R0, 0x8, R26 ;  /* 0x00000008001a7825 */ /* 0x001fcc00078e021a */
[----:B-1----:R-:W5:Y:S01]  /*00c0*/  LDG.E.64 R26, desc[UR8][R26.64] ;  /* 0x000000081a1a7981 */ /* 0x002f62000c1e1b00 */
[----:B--2---:R-:W-:Y:S01]  /*00d0*/  UIADD3 UR4, UP1, UPT, UR4, 0x40, URZ ;  /* 0x0000004004047890 */ /* 0x004fe2000ff3e0ff */
[----:B------:R-:W-:Y:S01]  /*00e0*/  SHF.L.U32 R14, R0, 0x7, RZ ;  /* 0x00000007000e7819 */ /* 0x000fe200000006ff */
[----:B---3--:R-:W-:Y:S02]  /*00f0*/  UIADD3 UR6, UP0, UPT, UR6, 0x40, URZ ;  /* 0x0000004006067890 */ /* 0x008fe4000ff1e0ff */
[----:B------:R-:W-:Y:S02]  /*0100*/  UIADD3.X UR5, UPT, UPT, URZ, UR5, URZ, UP1, !UPT ;  /* 0x00000005ff057290 */ /* 0x000fe40008ffe4ff */
[----:B------:R-:W-:Y:S01]  /*0110*/  MOV R8, UR4 ;  /* 0x0000000400087c02 */ /* 0x000fe20008000f00 */
[----:B------:R-:W-:Y:S01]  /*0120*/  UIADD3.X UR7, UPT, UPT, URZ, UR7, URZ, UP0, !UPT ;  /* 0x00000007ff077290 */ /* 0x000fe200087fe4ff */
[----:B------:R-:W-:Y:S02]  /*0130*/  UMOV UR4, URZ ;  /* 0x000000ff00047c82 */ /* 0x000fe40008000000 */
[----:B------:R-:W-:-:S09]  /*0140*/  IMAD.U32 R9, RZ, RZ, UR5 ;  /* 0x00000005ff097e24 */ /* 0x000fd2000f8e00ff */
.L_x_17:
[----:B------:R-:W-:Y:S01]  /*0150*/  MOV R4, UR6 ;  /* 0x0000000600047c02 */ /* 0x000fe20008000f00 */
[----:B------:R-:W-:Y:S01]  /*0160*/  IMAD.U32 R5, RZ, RZ, UR7 ;  /* 0x00000007ff057e24 */ /* 0x000fe2000f8e00ff */
[----:B------:R-:W-:Y:S01]  /*0170*/  MOV R2, R8 ;  /* 0x0000000800027202 */ /* 0x000fe20000000f00 */
[----:B------:R-:W-:Y:S02]  /*0180*/  IMAD.MOV.U32 R3, RZ, RZ, R9 ;  /* 0x000000ffff037224 */ /* 0x000fe400078e0009 */
[----:B------:R-:W-:-:S03]  /*0190*/  IMAD.WIDE R4, R14, 0x8, R4 ;  /* 0x000000080e047825 */ /* 0x000fc600078e0204 */
[----:B------:R-:W2:Y:S04]  /*01a0*/  LDG.E.64 R8, desc[UR8][R2.64+-0x40] ;  /* 0xffffc00802087981 */ /* 0x000ea8000c1e1b00 */
[----:B------:R-:W2:Y:S04]  /*01b0*/  LDG.E.64 R6, desc[UR8][R4.64+-0x40] ;  /* 0xffffc00804067981 */ /* 0x000ea8000c1e1b00 */
[----:B------:R-:W3:Y:S04]  /*01c0*/  LDG.E.64 R10, desc[UR8][R2.64+-0x38] ;  /* 0xffffc808020a7981 */ /* 0x000ee8000c1e1b00 */
[----:B------:R-:W3:Y:S04]  /*01d0*/  LDG.E.64 R12, desc[UR8][R4.64+-0x38] ;  /* 0xffffc808040c7981 */ /* 0x000ee8000c1e1b00 */
[----:B------:R-:W4:Y:S04]  /*01e0*/  LDG.E.64 R20, desc[UR8][R2.64+-0x30] ;  /* 0xffffd00802147981 */ /* 0x000f28000c1e1b00 */
[----:B------:R-:W4:Y:S04]  /*01f0*/  LDG.E.64 R22, desc[UR8][R4.64+-0x30] ;  /* 0xffffd00804167981 */ /* 0x000f28000c1e1b00 */
[----:B------:R-:W4:Y:S04]  /*0200*/  LDG.E.64 R16, desc[UR8][R2.64+-0x28] ;  /* 0xffffd80802107981 */ /* 0x000f28000c1e1b00 */
[----:B------:R-:W4:Y:S04]  /*0210*/  LDG.E.64 R18, desc[UR8][R4.64+-0x28] ;  /* 0xffffd80804127981 */ /* 0x000f28000c1e1b00 */
[----:B------:R-:W4:Y:S04]  /*0220*/  LDG.E.64 R24, desc[UR8][R2.64+0x30] ;  /* 0x0000300802187981 */ /* 0x000f28000c1e1b00 */
[----:B------:R-:W4:Y:S01]  /*0230*/  LDG.E.64 R28, desc[UR8][R4.64+0x38] ;  /* 0x00003808041c7981 */ /* 0x000f22000c1e1b00 */
[----:B--2--5:R-:W-:-:S03]  /*0240*/  DFMA R26, R6, R8, R26 ;  /* 0x00000008061a722b */ /* 0x024fc6000000001a */
[----:B------:R-:W2:Y:S04]  /*0250*/  LDG.E.64 R6, desc[UR8][R2.64+-0x20] ;  /* 0xffffe00802067981 */ /* 0x000ea8000c1e1b00 */
[----:B------:R-:W2:Y:S01]  /*0260*/  LDG.E.64 R8, desc[UR8][R4.64+-0x20] ;  /* 0xffffe00804087981 */ /* 0x000ea2000c1e1b00 */
[----:B---3--:R-:W-:-:S03]  /*0270*/  DFMA R26, R12, R10, R26 ;  /* 0x0000000a0c1a722b */ /* 0x008fc6000000001a */
[----:B------:R-:W3:Y:S04]  /*0280*/  LDG.E.64 R10, desc[UR8][R2.64+-0x18] ;  /* 0xffffe808020a7981 */ /* 0x000ee8000c1e1b00 */
[----:B------:R-:W3:Y:S01]  /*0290*/  LDG.E.64 R12, desc[UR8][R4.64+-0x18] ;  /* 0xffffe808040c7981 */ /* 0x000ee2000c1e1b00 */
[----:B----4-:R-:W-:-:S03]  /*02a0*/  DFMA R26, R22, R20, R26 ;  /* 0x00000014161a722b */ /* 0x010fc6000000001a */
[----:B------:R-:W4:Y:S04]  /*02b0*/  LDG.E.64 R20, desc[UR8][R2.64+-0x10] ;  /* 0xfffff00802147981 */ /* 0x000f28000c1e1b00 */
[----:B------:R-:W4:Y:S01]  /*02c0*/  LDG.E.64 R22, desc[UR8][R4.64+-0x10] ;  /* 0xfffff00804167981 */ /* 0x000f22000c1e1b00 */
[----:B------:R-:W-:-:S03]  /*02d0*/  DFMA R26, R18, R16, R26 ;  /* 0x00000010121a722b */ /* 0x000fc6000000001a */
[----:B------:R-:W4:Y:S04]  /*02e0*/  LDG.E.64 R16, desc[UR8][R2.64+-0x8] ;  /* 0xfffff80802107981 */ /* 0x000f28000c1e1b00 */
[----:B------:R-:W4:Y:S01]  /*02f0*/  LDG.E.64 R18, desc[UR8][R4.64+-0x8] ;  /* 0xfffff80804127981 */ /* 0x000f22000c1e1b00 */
[----:B--2---:R-:W-:-:S03]  /*0300*/  DFMA R26, R8, R6, R26 ;  /* 0x00000006081a722b */ /* 0x004fc6000000001a */
        /* <DEDUP_REMOVED lines=20> */
[----:B------:R-:W-:Y:S01]  /*0450*/  DFMA R16, R18, R16, R20 ;  /* 0x000000101210722b */ /* 0x000fe20000000014 */
[----:B------:R-:W-:-:S04]  /*0460*/  UIADD3 UR4, UPT, UPT, UR4, 0x10, URZ ;  /* 0x0000001004047890 */ /* 0x000fc8000fffe0ff */
[----:B------:R-:W-:Y:S01]  /*0470*/  UISETP.NE.AND UP0, UPT, UR4, 0x80, UPT ;  /* 0x000000800400788c */ /* 0x000fe2000bf05270 */
[----:B------:R-:W-:Y:S02]  /*0480*/  IADD3 R14, PT, PT, R14, 0x10, RZ ;  /* 0x000000100e0e7810 */ /* 0x000fe40007ffe0ff */
[----:B--2---:R-:W-:-:S08]  /*0490*/  DFMA R6, R6, R8, R16 ;  /* 0x000000080606722b */ /* 0x004fd00000000010 */
[----:B---3--:R-:W-:Y:S01]  /*04a0*/  DFMA R6, R10, R12, R6 ;  /* 0x0000000c0a06722b */ /* 0x008fe20000000006 */
[----:B------:R-:W-:-:S07]  /*04b0*/  IADD3 R8, P0, PT, R2, 0x80, RZ ;  /* 0x0000008002087810 */ /* 0x000fce0007f1e0ff */
[----:B----4-:R-:W-:Y:S01]  /*04c0*/  DFMA R6, R22, R24, R6 ;  /* 0x000000181606722b */ /* 0x010fe20000000006 */
[----:B------:R-:W-:-:S07]  /*04d0*/  IADD3.X R9, PT, PT, RZ, R3, RZ, P0, !PT ;  /* 0x00000003ff097210 */ /* 0x000fce00007fe4ff */
[----:B------:R-:W-:Y:S01]  /*04e0*/  DFMA R26, R28, R26, R6 ;  /* 0x0000001a1c1a722b */ /* 0x000fe20000000006 */
[----:B------:R-:W-:Y:S10]  /*04f0*/  BRA.U UP0, `(.L_x_17) ;  /* 0xfffffffd00147547 */ /* 0x000ff4000b83ffff */
[----:B------:R-:W0:Y:S02]  /*0500*/  LDC.64 R2, c[0x0][0x398] ;  /* 0x0000e600ff027b82 */ /* 0x000e240000000a00 */
[----:B0-----:R-:W-:-:S05]  /*0510*/  IMAD.WIDE R2, R0, 0x8, R2 ;  /* 0x0000000800027825 */ /* 0x001fca00078e0202 */
[----:B------:R-:W-:Y:S01]  /*0520*/  STG.E.64 desc[UR8][R2.64], R26 ;  /* 0x0000001a02007986 */ /* 0x000fe2000c101b08 */
[----:B------:R-:W-:Y:S05]  /*0530*/  EXIT ;  /* 0x000000000000794d */ /* 0x000fea0003800000 */
.L_x_18:
        /* <DEDUP_REMOVED lines=12> */
.L_x_26:


//--------------------- .text._Z21forward_hidden_kernelPKdS0_S0_Pd --------------------------
	.section	.text._Z21forward_hidden_kernelPKdS0_S0_Pd,"ax",@progbits
	.align	128
        .global         _Z21forward_hidden_kernelPKdS0_S0_Pd
        .type           _Z21forward_hidden_kernelPKdS0_S0_Pd,@function
        .size           _Z21forward_hidden_kernelPKdS0_S0_Pd,(.L_x_27 - _Z21forward_hidden_kernelPKdS0_S0_Pd)
        .other          _Z21forward_hidden_kernelPKdS0_S0_Pd,@"STO_CUDA_ENTRY STV_DEFAULT"
_Z21forward_hidden_kernelPKdS0_S0_Pd:
.text._Z21forward_hidden_kernelPKdS0_S0_Pd:
        /* <DEDUP_REMOVED lines=14> */
[----:B------:R-:W-:Y:S01]  /*00e0*/  IMAD R14, R0, 0x310, RZ ;  /* 0x00000310000e7824 */ /* 0x000fe200078e02ff */
[----:B---3--:R-:W-:Y:S02]  /*00f0*/  UIADD3 UR6, UP0, UPT, UR6, 0x40, URZ ;  /* 0x0000004006067890 */ /* 0x008fe4000ff1e0ff */
[----:B------:R-:W-:Y:S02]  /*0100*/  UIADD3.X UR5, UPT, UPT, URZ, UR5, URZ, UP1, !UPT ;  /* 0x00000005ff057290 */ /* 0x000fe40008ffe4ff */
[----:B------:R-:W-:Y:S01]  /*0110*/  MOV R8, UR4 ;  /* 0x0000000400087c02 */ /* 0x000fe20008000f00 */
[----:B------:R-:W-:Y:S01]  /*0120*/  UIADD3.X UR7, UPT, UPT, URZ, UR7, URZ, UP0, !UPT ;  /* 0x00000007ff077290 */ /* 0x000fe200087fe4ff */
[----:B------:R-:W-:Y:S02]  /*0130*/  UMOV UR4, URZ ;  /* 0x000000ff00047c82 */ /* 0x000fe40008000000 */
[----:B------:R-:W-:-:S09]  /*0140*/  MOV R9, UR5 ;  /* 0x0000000500097c02 */ /* 0x000fd20008000f00 */
.L_x_19:
        /* <DEDUP_REMOVED lines=56> */
[----:B------:R-:W-:-:S07]  /*04d0*/  IMAD.X R9, RZ, RZ, R3, P0 ;  /* 0x000000ffff097224 */ /* 0x000fce00000e0603 */
[----:B------:R-:W-:Y:S01]  /*04e0*/  DFMA R26, R28, R26, R6 ;  /* 0x0000001a1c1a722b */ /* 0x000fe20000000006 */
[----:B------:R-:W-:Y:S10]  /*04f0*/  BRA.U UP0, `(.L_x_19) ;  /* 0xfffffffd00147547 */ /* 0x000ff4000b83ffff */
[----:B------:R-:W0:Y:S01]  /*0500*/  LDC.64 R4, c[0x0][0x398] ;  /* 0x0000e600ff047b82 */ /* 0x000e220000000a00 */
[----:B------:R-:W-:Y:S01]  /*0510*/  DSETP.MAX.AND P0, P1, RZ, R26, PT ;  /* 0x0000001aff00722a */ /* 0x000fe2000390f000 */
[----:B------:R-:W-:Y:S01]  /*0520*/  IMAD.MOV.U32 R3, RZ, RZ, R27 ;  /* 0x000000ffff037224 */ /* 0x000fe200078e001b */
[----:B------:R-:W-:-:S04]  /*0530*/  MOV R2, RZ ;  /* 0x000000ff00027202 */ /* 0x000fc80000000f00 */
[C---:B------:R-:W-:Y:S02]  /*0540*/  FSEL R7, R2.reuse, R3, P0 ;  /* 0x0000000302077208 */ /* 0x040fe40000000000 */
[----:B------:R-:W-:-:S06]  /*0550*/  SEL R2, R2, R26, P0 ;  /* 0x0000001a02027207 */ /* 0x000fcc0000000000 */
[----:B------:R-:W-:-:S05]  /*0560*/  @P1 LOP3.LUT R7, R3, 0x80000, RZ, 0xfc, !PT ;  /* 0x0008000003071812 */ /* 0x000fca00078efcff */
[----:B------:R-:W-:Y:S02]  /*0570*/  IMAD.MOV.U32 R3, RZ, RZ, R7 ;  /* 0x000000ffff037224 */ /* 0x000fe400078e0007 */
[----:B0-----:R-:W-:-:S05]  /*0580*/  IMAD.WIDE R4, R0, 0x8, R4 ;  /* 0x0000000800047825 */ /* 0x001fca00078e0204 */
[----:B------:R-:W-:Y:S01]  /*0590*/  STG.E.64 desc[UR8][R4.64], R2 ;  /* 0x0000000204007986 */ /* 0x000fe2000c101b08 */
[----:B------:R-:W-:Y:S05]  /*05a0*/  EXIT ;  /* 0x000000000000794d */ /* 0x000fea0003800000 */
.L_x_20:
        /* <DEDUP_REMOVED lines=13> */
.L_x_27:


//--------------------- .nv.shared.reserved.0     --------------------------
	.section	.nv.shared.reserved.0,"aw",@nobits
	.weak		__nv_reservedSMEM_offset_0_alias
	.size		__nv_reservedSMEM_offset_0_alias, 0, 64
	.other		__nv_reservedSMEM_offset_0_alias,@"STO_CUDA_RESERVED_SHARED STV_DEFAULT"
__nv_reservedSMEM_offset_0_alias:
	.zero		0
	.zero		64


//--------------------- .nv.shared._Z14softmax_kernelPd --------------------------
	.section	.nv.shared._Z14softmax_kernelPd,"aw",@nobits
	.sectionflags	@""
	.align	8
.nv.shared._Z14softmax_kernelPd:
	.zero		1032


//--------------------- .nv.constant0._Z8updateW1PdPKdS1_d --------------------------
	.section	.nv.constant0._Z8updateW1PdPKdS1_d,"a",@progbits
	.sectionflags	@""
	.align	4
.nv.constant0._Z8updateW1PdPKdS1_d:
	.zero		928


//--------------------- .nv.constant0._Z8updateW2PdPKdS1_d --------------------------
	.section	.nv.constant0._Z8updateW2PdPKdS1_d,"a",@progbits
	.sectionflags	@""
	.align	4
.nv.constant0._Z8updateW2PdPKdS1_d:
	.zero		928


//--------------------- .nv.constant0._Z16compute_d_hiddenPdPKdS1_S1_ --------------------------
	.section	.nv.constant0._Z16compute_d_hiddenPdPKdS1_S1_,"a",@progbits
	.sectionflags	@""
	.align	4
.nv.constant0._Z16compute_d_hiddenPdPKdS1_S1_:
	.zero		928


//--------------------- .nv.constant0._Z14softmax_kernelPd --------------------------
	.section	.nv.constant0._Z14softmax_kernelPd,"a",@progbits
	.sectionflags	@""
	.align	4
.nv.constant0._Z14softmax_kernelPd:
	.zero		904


//--------------------- .nv.constant0._Z21forward_output_kernelPKdS0_S0_Pd --------------------------
	.section	.nv.constant0._Z21forward_output_kernelPKdS0_S0_Pd,"a",@progbits
	.sectionflags	@""
	.align	4
.nv.constant0._Z21forward_output_kernelPKdS0_S0_Pd:
	.zero		928


//--------------------- .nv.constant0._Z21forward_hidden_kernelPKdS0_S0_Pd --------------------------
	.section	.nv.constant0._Z21forward_hidden_kernelPKdS0_S0_Pd,"a",@progbits
	.sectionflags	@""
	.align	4
.nv.constant0._Z21forward_hidden_kernelPKdS0_S0_Pd:
	.zero		928


//--------------------- SYMBOLS --------------------------

	.type		.nv.reservedSmem.offset0,@object
	.size		.nv.reservedSmem.offset0,0x4
	.type		.nv.reservedSmem.cap,@object
	.size		.nv.reservedSmem.cap,0x4
